	.target	sm_90a

	.elftype	@"ET_EXEC"


//--------------------- .note.nv.tkinfo           --------------------------
	.section	.note.nv.tkinfo,"",@"SHT_NOTE"
	.sectionflags	@"SHF_NOTE_NV_TKINFO"
	.tkinfo
        /*0018*/ 	.word	0x00000002
        /*0030*/ 	.string	""
        /*0030*/ 	.string	"ptxas"
        /*0030*/ 	.string	"Cuda compilation tools, release 13.0, V13.0.88"
        /*0030*/ 	.string	"Build cuda_13.0.r13.0/compiler.36424714_0"
        /*0030*/ 	.string	"-arch sm_90a -m 64 "



//--------------------- .note.nv.cuinfo           --------------------------
	.section	.note.nv.cuinfo,"",@"SHT_NOTE"
	.sectionflags	@"SHF_NOTE_NV_CUINFO"
        /*0018*/ 	.short	0x0002
        /*001a*/ 	.short	0x005a
        /*001c*/ 	.short	0x0082
	.zero		2


//--------------------- .nv.info                  --------------------------
	.section	.nv.info,"",@"SHT_CUDA_INFO"
	.align	4


	//----- nvinfo : EIATTR_REGCOUNT
	.align		4
        /*0000*/ 	.byte	0x04, 0x2f
        /*0002*/ 	.short	(.L_15 - .L_14)
	.align		4
.L_14:
        /*0004*/ 	.word	index@(_ZN7cutlass13device_kernelINS_4gemm6kernel13GemmUniversalIN4cute5tupleIJiiiiEEENS1_10collective13CollectiveMmaINS1_34MainloopSm90TmaGmmaWarpSpecializedILi2ENS5_IJNS4_1CILi2EEENSA_ILi1EEESC_EEENS1_32KernelTmaWarpSpecializedPingpongEEENS5_IJNSA_ILi64EEENSA_ILi240EEENSA_ILi256EEEEEEaNS5_IJlSC_lEEEaSK_NS4_8TiledMMAINS4_8MMA_AtomIJNS4_4SM904GMMA26MMA_64x16x32_S32S8S8_SS_TNEEEENS4_6LayoutINS5_IJSC_SC_SC_EEENS5_IJNSA_ILi0EEEST_ST_EEEEENS5_IJNS4_10UnderscoreESW_SW_EEEEENS4_13SM90_TMA_LOADENS4_14ComposedLayoutINS4_7SwizzleILi3ELi4ELi3EEENS4_18smem_ptr_flag_bitsILi8EEENSR_INS5_IJNSA_ILi8EEENSA_ILi128EEEEEENS5_IJS16_SC_EEEEEEEvNS4_8identityENS4_23SM90_TMA_LOAD_MULTICASTES1A_vS1B_EENS_8epilogue10collective6detail29Sm90TmaWarpSpecializedAdapterINS1F_15DefaultEpilogueIaSK_SK_NS1E_6thread17LinearCombinationIaLi1EiiLNS1J_9ScaleType4KindE0ELNS_15FloatRoundStyleE2EaEENS1_15EpilogueDefaultEEEEEvvEEEEvNT_6ParamsE)
        /*0008*/ 	.word	0x000000a8


	//----- nvinfo : EIATTR_FRAME_SIZE
	.align		4
.L_15:
        /*000c*/ 	.byte	0x04, 0x11
        /*000e*/ 	.short	(.L_17 - .L_16)
	.align		4
.L_16:
        /*0010*/ 	.word	index@(_ZN7cutlass13device_kernelINS_4gemm6kernel13GemmUniversalIN4cute5tupleIJiiiiEEENS1_10collective13CollectiveMmaINS1_34MainloopSm90TmaGmmaWarpSpecializedILi2ENS5_IJNS4_1CILi2EEENSA_ILi1EEESC_EEENS1_32KernelTmaWarpSpecializedPingpongEEENS5_IJNSA_ILi64EEENSA_ILi240EEENSA_ILi256EEEEEEaNS5_IJlSC_lEEEaSK_NS4_8TiledMMAINS4_8MMA_AtomIJNS4_4SM904GMMA26MMA_64x16x32_S32S8S8_SS_TNEEEENS4_6LayoutINS5_IJSC_SC_SC_EEENS5_IJNSA_ILi0EEEST_ST_EEEEENS5_IJNS4_10UnderscoreESW_SW_EEEEENS4_13SM90_TMA_LOADENS4_14ComposedLayoutINS4_7SwizzleILi3ELi4ELi3EEENS4_18smem_ptr_flag_bitsILi8EEENSR_INS5_IJNSA_ILi8EEENSA_ILi128EEEEEENS5_IJS16_SC_EEEEEEEvNS4_8identityENS4_23SM90_TMA_LOAD_MULTICASTES1A_vS1B_EENS_8epilogue10collective6detail29Sm90TmaWarpSpecializedAdapterINS1F_15DefaultEpilogueIaSK_SK_NS1E_6thread17LinearCombinationIaLi1EiiLNS1J_9ScaleType4KindE0ELNS_15FloatRoundStyleE2EaEENS1_15EpilogueDefaultEEEEEvvEEEEvNT_6ParamsE)
        /*0014*/ 	.word	0x00000000


	//----- nvinfo : EIATTR_MIN_STACK_SIZE
	.align		4
.L_17:
        /*0018*/ 	.byte	0x04, 0x12
        /*001a*/ 	.short	(.L_19 - .L_18)
	.align		4
.L_18:
        /*001c*/ 	.word	index@(_ZN7cutlass13device_kernelINS_4gemm6kernel13GemmUniversalIN4cute5tupleIJiiiiEEENS1_10collective13CollectiveMmaINS1_34MainloopSm90TmaGmmaWarpSpecializedILi2ENS5_IJNS4_1CILi2EEENSA_ILi1EEESC_EEENS1_32KernelTmaWarpSpecializedPingpongEEENS5_IJNSA_ILi64EEENSA_ILi240EEENSA_ILi256EEEEEEaNS5_IJlSC_lEEEaSK_NS4_8TiledMMAINS4_8MMA_AtomIJNS4_4SM904GMMA26MMA_64x16x32_S32S8S8_SS_TNEEEENS4_6LayoutINS5_IJSC_SC_SC_EEENS5_IJNSA_ILi0EEEST_ST_EEEEENS5_IJNS4_10UnderscoreESW_SW_EEEEENS4_13SM90_TMA_LOADENS4_14ComposedLayoutINS4_7SwizzleILi3ELi4ELi3EEENS4_18smem_ptr_flag_bitsILi8EEENSR_INS5_IJNSA_ILi8EEENSA_ILi128EEEEEENS5_IJS16_SC_EEEEEEEvNS4_8identityENS4_23SM90_TMA_LOAD_MULTICASTES1A_vS1B_EENS_8epilogue10collective6detail29Sm90TmaWarpSpecializedAdapterINS1F_15DefaultEpilogueIaSK_SK_NS1E_6thread17LinearCombinationIaLi1EiiLNS1J_9ScaleType4KindE0ELNS_15FloatRoundStyleE2EaEENS1_15EpilogueDefaultEEEEEvvEEEEvNT_6ParamsE)
        /*0020*/ 	.word	0x00000000
.L_19:


//--------------------- .nv.compat                --------------------------
	.section	.nv.compat,"",@"SHT_CUDA_COMPAT_INFO"
	.align	4
        /*0000*/ 	.byte	0x02, 0x09, 0x01, 0x00, 0x02, 0x02, 0x04, 0x00, 0x02, 0x05, 0x05, 0x00, 0x03, 0x07, 0x01, 0x01
        /*0010*/ 	.byte	0x02, 0x03, 0x01, 0x00, 0x02, 0x06, 0x01, 0x00, 0x04, 0x0b, 0x08, 0x00, 0x00, 0x00, 0x00, 0x00
        /*0020*/ 	.byte	0x00, 0x00, 0x00, 0x00


//--------------------- .nv.info._ZN7cutlass13device_kernelINS_4gemm6kernel13GemmUniversalIN4cute5tupleIJiiiiEEENS1_10collective13CollectiveMmaINS1_34MainloopSm90TmaGmmaWarpSpecializedILi2ENS5_IJNS4_1CILi2EEENSA_ILi1EEESC_EEENS1_32KernelTmaWarpSpecializedPingpongEEENS5_IJNSA_ILi64EEENSA_ILi240EEENSA_ILi256EEEEEEaNS5_IJlSC_lEEEaSK_NS4_8TiledMMAINS4_8MMA_AtomIJNS4_4SM904GMMA26MMA_64x16x32_S32S8S8_SS_TNEEEENS4_6LayoutINS5_IJSC_SC_SC_EEENS5_IJNSA_ILi0EEEST_ST_EEEEENS5_IJNS4_10UnderscoreESW_SW_EEEEENS4_13SM90_TMA_LOADENS4_14ComposedLayoutINS4_7SwizzleILi3ELi4ELi3EEENS4_18smem_ptr_flag_bitsILi8EEENSR_INS5_IJNSA_ILi8EEENSA_ILi128EEEEEENS5_IJS16_SC_EEEEEEEvNS4_8identityENS4_23SM90_TMA_LOAD_MULTICASTES1A_vS1B_EENS_8epilogue10collective6detail29Sm90TmaWarpSpecializedAdapterINS1F_15DefaultEpilogueIaSK_SK_NS1E_6thread17LinearCombinationIaLi1EiiLNS1J_9ScaleType4KindE0ELNS_15FloatRoundStyleE2EaEENS1_15EpilogueDefaultEEEEEvvEEEEvNT_6ParamsE --------------------------
	.section	.nv.info._ZN7cutlass13device_kernelINS_4gemm6kernel13GemmUniversalIN4cute5tupleIJiiiiEEENS1_10collective13CollectiveMmaINS1_34MainloopSm90TmaGmmaWarpSpecializedILi2ENS5_IJNS4_1CILi2EEENSA_ILi1EEESC_EEENS1_32KernelTmaWarpSpecializedPingpongEEENS5_IJNSA_ILi64EEENSA_ILi240EEENSA_ILi256EEEEEEaNS5_IJlSC_lEEEaSK_NS4_8TiledMMAINS4_8MMA_AtomIJNS4_4SM904GMMA26MMA_64x16x32_S32S8S8_SS_TNEEEENS4_6LayoutINS5_IJSC_SC_SC_EEENS5_IJNSA_ILi0EEEST_ST_EEEEENS5_IJNS4_10UnderscoreESW_SW_EEEEENS4_13SM90_TMA_LOADENS4_14ComposedLayoutINS4_7SwizzleILi3ELi4ELi3EEENS4_18smem_ptr_flag_bitsILi8EEENSR_INS5_IJNSA_ILi8EEENSA_ILi128EEEEEENS5_IJS16_SC_EEEEEEEvNS4_8identityENS4_23SM90_TMA_LOAD_MULTICASTES1A_vS1B_EENS_8epilogue10collective6detail29Sm90TmaWarpSpecializedAdapterINS1F_15DefaultEpilogueIaSK_SK_NS1E_6thread17LinearCombinationIaLi1EiiLNS1J_9ScaleType4KindE0ELNS_15FloatRoundStyleE2EaEENS1_15EpilogueDefaultEEEEEvvEEEEvNT_6ParamsE,"",@"SHT_CUDA_INFO"
	.sectionflags	@""
	.align	4


	//----- nvinfo : EIATTR_CUDA_API_VERSION
	.align		4
        /*0000*/ 	.byte	0x04, 0x37
        /*0002*/ 	.short	(.L_21 - .L_20)
.L_20:
        /*0004*/ 	.word	0x00000082


	//----- nvinfo : EIATTR_KPARAM_INFO
	.align		4
.L_21:
        /*0008*/ 	.byte	0x04, 0x17
        /*000a*/ 	.short	(.L_23 - .L_22)
.L_22:
        /*000c*/ 	.word	0x00000000
        /*0010*/ 	.short	0x0000
        /*0012*/ 	.short	0x0070
        /*0014*/ 	.byte	0x00, 0xf0, 0x01, 0x10


	//----- nvinfo : EIATTR_SPARSE_MMA_MASK
	.align		4
.L_23:
        /*0018*/ 	.byte	0x03, 0x50
        /*001a*/ 	.short	0x0000


	//----- nvinfo : EIATTR_MAXREG_COUNT
	.align		4
        /*001c*/ 	.byte	0x03, 0x1b
        /*001e*/ 	.short	0x00a8


	//----- nvinfo : EIATTR_NUM_BARRIERS
	.align		4
        /*0020*/ 	.byte	0x02, 0x4c
        /*0022*/ 	.byte	0x01
	.zero		1


	//----- nvinfo : EIATTR_EXTERNS
	.align		4
        /*0024*/ 	.byte	0x04, 0x0f
        /*0026*/ 	.short	(.L_25 - .L_24)


	//   ....[0]....
	.align		4
.L_24:
        /*0028*/ 	.word	index@(__assertfail)


	//----- nvinfo : EIATTR_MERCURY_ISA_VERSION
	.align		4
.L_25:
        /*002c*/ 	.byte	0x03, 0x5f
        /*002e*/ 	.short	0x0101


	//----- nvinfo : EIATTR_INT_WARP_WIDE_INSTR_OFFSETS
	.align		4
        /*0030*/ 	.byte	0x04, 0x31
        /*0032*/ 	.short	(.L_27 - .L_26)


	//   ....[0]....
.L_26:
        /*0034*/ 	.word	0x00000590


	//   ....[1]....
        /*0038*/ 	.word	0x000005d0


	//   ....[2]....
        /*003c*/ 	.word	0x00000660


	//   ....[3]....
        /*0040*/ 	.word	0x00000670


	//   ....[4]....
        /*0044*/ 	.word	0x00000690


	//   ....[5]....
        /*0048*/ 	.word	0x000006b0


	//   ....[6]....
        /*004c*/ 	.word	0x000007a0


	//   ....[7]....
        /*0050*/ 	.word	0x000007c0


	//   ....[8]....
        /*0054*/ 	.word	0x00007a50


	//----- nvinfo : EIATTR_COOP_GROUP_MASK_REGIDS
	.align		4
.L_27:
        /*0058*/ 	.byte	0x04, 0x29
        /*005a*/ 	.short	(.L_29 - .L_28)


	//   ....[0]....
.L_28:
        /*005c*/ 	.word	0xffffffff


	//   ....[1]....
        /*0060*/ 	.word	0xffffffff


	//   ....[2]....
        /*0064*/ 	.word	0xffffffff


	//   ....[3]....
        /*0068*/ 	.word	0xffffffff


	//   ....[4]....
        /*006c*/ 	.word	0xffffffff


	//   ....[5]....
        /*0070*/ 	.word	0xffffffff


	//   ....[6]....
        /*0074*/ 	.word	0xffffffff


	//----- nvinfo : EIATTR_COOP_GROUP_INSTR_OFFSETS
	.align		4
.L_29:
        /*0078*/ 	.byte	0x04, 0x28
        /*007a*/ 	.short	(.L_31 - .L_30)


	//   ....[0]....
.L_30:
        /*007c*/ 	.word	0x00000060


	//   ....[1]....
        /*0080*/ 	.word	0x00000080


	//   ....[2]....
        /*0084*/ 	.word	0x00000180


	//   ....[3]....
        /*0088*/ 	.word	0x00000370


	//   ....[4]....
        /*008c*/ 	.word	0x000003c0


	//   ....[5]....
        /*0090*/ 	.word	0x00000560


	//   ....[6]....
        /*0094*/ 	.word	0x00000940


	//----- nvinfo : EIATTR_REG_RECONFIG
	.align		4
.L_31:
        /*0098*/ 	.byte	0x01, 0x54
	.zero		2


	//----- nvinfo : EIATTR_SYSCALL_OFFSETS
	.align		4
        /*009c*/ 	.byte	0x04, 0x46
        /*009e*/ 	.short	(.L_33 - .L_32)


	//   ....[0]....
.L_32:
        /*00a0*/ 	.word	0x00001880


	//----- nvinfo : EIATTR_MBARRIER_INSTR_OFFSETS
	.align		4
.L_33:
        /*00a4*/ 	.byte	0x04, 0x39
        /*00a6*/ 	.short	(.L_35 - .L_34)


	//   ....[0]....
.L_34:
        /*00a8*/ 	.word	0x00000300
        /*00ac*/ 	.word	0x000000ff
        /*00b0*/ 	.word	0x00000000
        /*00b4*/ 	.short	0x0100
        /*00b6*/ 	.byte	0x07
	.zero		1


	//   ....[1]....
        /*00b8*/ 	.word	0x00000310
        /*00bc*/ 	.word	0x000000ff
        /*00c0*/ 	.word	0x00000010
        /*00c4*/ 	.short	0x0100
        /*00c6*/ 	.byte	0x07
	.zero		1


	//   ....[2]....
        /*00c8*/ 	.word	0x00000320
        /*00cc*/ 	.word	0x000000ff
        /*00d0*/ 	.word	0x00000008
        /*00d4*/ 	.short	0x0100
        /*00d6*/ 	.byte	0x07
	.zero		1


	//   ....[3]....
        /*00d8*/ 	.word	0x00000330
        /*00dc*/ 	.word	0x000000ff
        /*00e0*/ 	.word	0x00000018
        /*00e4*/ 	.short	0x0100
        /*00e6*/ 	.byte	0x07
	.zero		1


	//   ....[4]....
        /*00e8*/ 	.word	0x00000800
        /*00ec*/ 	.word	0x000000ff
        /*00f0*/ 	.word	0x00000050
        /*00f4*/ 	.short	0x0100
        /*00f6*/ 	.byte	0x0c
	.zero		1


	//   ....[5]....
        /*00f8*/ 	.word	0x00000860
        /*00fc*/ 	.word	0x000000ff
        /*0100*/ 	.word	0x00000058
        /*0104*/ 	.short	0x0100
        /*0106*/ 	.byte	0x0c
	.zero		1


	//   ....[6]....
        /*0108*/ 	.word	0x00000890
        /*010c*/ 	.word	0x000000ff
        /*0110*/ 	.word	0x00000030
        /*0114*/ 	.short	0x0100
        /*0116*/ 	.byte	0x0d
	.zero		1


	//   ....[7]....
        /*0118*/ 	.word	0x000008d0
        /*011c*/ 	.word	0x000000ff
        /*0120*/ 	.word	0x00000038
        /*0124*/ 	.short	0x0100
        /*0126*/ 	.byte	0x0d
	.zero		1


	//   ....[8]....
        /*0128*/ 	.word	0x000008e0
        /*012c*/ 	.word	0x000000ff
        /*0130*/ 	.word	0x00000040
        /*0134*/ 	.short	0x0100
        /*0136*/ 	.byte	0x0d
	.zero		1


	//   ....[9]....
        /*0138*/ 	.word	0x000008f0
        /*013c*/ 	.word	0x000000ff
        /*0140*/ 	.word	0x00000048
        /*0144*/ 	.short	0x0100
        /*0146*/ 	.byte	0x0d
	.zero		1


	//   ....[10]....
        /*0148*/ 	.word	0x00001760
        /*014c*/ 	.word	0x00000095
        /*0150*/ 	.word	0x00000000
        /*0154*/ 	.short	0x010a
        /*0156*/ 	.byte	0x2c
	.zero		1


	//   ....[11]....
        /*0158*/ 	.word	0x00001920
        /*015c*/ 	.word	0x00000003
        /*0160*/ 	.word	0x00000000
        /*0164*/ 	.short	0x010a
        /*0166*/ 	.byte	0x3f
	.zero		1


	//   ....[12]....
        /*0168*/ 	.word	0x00001980
        /*016c*/ 	.word	0x00000003
        /*0170*/ 	.word	0x00000000
        /*0174*/ 	.short	0x010a
        /*0176*/ 	.byte	0x3f
	.zero		1


	//   ....[13]....
        /*0178*/ 	.word	0x00004980
        /*017c*/ 	.word	0x000000ff
        /*0180*/ 	.word	0x00000000
        /*0184*/ 	.short	0x010a
        /*0186*/ 	.byte	0x07
	.zero		1


	//   ....[14]....
        /*0188*/ 	.word	0x000049c0
        /*018c*/ 	.word	0x000000ff
        /*0190*/ 	.word	0x00000000
        /*0194*/ 	.short	0x010a
        /*0196*/ 	.byte	0x07
	.zero		1


	//   ....[15]....
        /*0198*/ 	.word	0x000078d0
        /*019c*/ 	.word	0x00000004
        /*01a0*/ 	.word	0x00000000
        /*01a4*/ 	.short	0x0101
        /*01a6*/ 	.byte	0x3f
	.zero		1


	//   ....[16]....
        /*01a8*/ 	.word	0x000079d0
        /*01ac*/ 	.word	0x00000096
        /*01b0*/ 	.word	0x00000000
        /*01b4*/ 	.short	0x0101
        /*01b6*/ 	.byte	0x2d
	.zero		1


	//   ....[17]....
        /*01b8*/ 	.word	0x00007ad0
        /*01bc*/ 	.word	0x00000000
        /*01c0*/ 	.word	0x00000000
        /*01c4*/ 	.short	0x0101
        /*01c6*/ 	.byte	0x3f
	.zero		1


	//   ....[18]....
        /*01c8*/ 	.word	0x00007b90
        /*01cc*/ 	.word	0x00000095
        /*01d0*/ 	.word	0x00000010
        /*01d4*/ 	.short	0x010a
        /*01d6*/ 	.byte	0x2c
	.zero		1


	//   ....[19]....
        /*01d8*/ 	.word	0x0000e140
        /*01dc*/ 	.word	0x00000098
        /*01e0*/ 	.word	0x00000000
        /*01e4*/ 	.short	0x0101
        /*01e6*/ 	.byte	0x2d
	.zero		1


	//   ....[20]....
        /*01e8*/ 	.word	0x0000eb70
        /*01ec*/ 	.word	0x0000000c
        /*01f0*/ 	.word	0x00000010
        /*01f4*/ 	.short	0x010a
        /*01f6*/ 	.byte	0x3f
	.zero		1


	//   ....[21]....
        /*01f8*/ 	.word	0x0000eff0
        /*01fc*/ 	.word	0x00000003
        /*0200*/ 	.word	0x00000058
        /*0204*/ 	.short	0x0101
        /*0206*/ 	.byte	0x3f
	.zero		1


	//   ....[22]....
        /*0208*/ 	.word	0x0000f780
        /*020c*/ 	.word	0x00000007
        /*0210*/ 	.word	0x00000000
        /*0214*/ 	.short	0x010a
        /*0216*/ 	.byte	0x3f
	.zero		1


	//   ....[23]....
        /*0218*/ 	.word	0x0000f800
        /*021c*/ 	.word	0x00000003
        /*0220*/ 	.word	0x00000000
        /*0224*/ 	.short	0x010a
        /*0226*/ 	.byte	0x3f
	.zero		1


	//   ....[24]....
        /*0228*/ 	.word	0x0000f860
        /*022c*/ 	.word	0x00000097
        /*0230*/ 	.word	0x00000000
        /*0234*/ 	.short	0x010a
        /*0236*/ 	.byte	0x3f
	.zero		1


	//   ....[25]....
        /*0238*/ 	.word	0x0000f8b0
        /*023c*/ 	.word	0x00000003
        /*0240*/ 	.word	0x00000000
        /*0244*/ 	.short	0x010a
        /*0246*/ 	.byte	0x3f
	.zero		1


	//   ....[26]....
        /*0248*/ 	.word	0x0000f910
        /*024c*/ 	.word	0x00000005
        /*0250*/ 	.word	0x00000000
        /*0254*/ 	.short	0x010a
        /*0256*/ 	.byte	0x3f
	.zero		1


	//   ....[27]....
        /*0258*/ 	.word	0x0000f960
        /*025c*/ 	.word	0x00000097
        /*0260*/ 	.word	0x00000010
        /*0264*/ 	.short	0x010a
        /*0266*/ 	.byte	0x3f
	.zero		1


	//   ....[28]....
        /*0268*/ 	.word	0x0000fa30
        /*026c*/ 	.word	0x0000000c
        /*0270*/ 	.word	0x00000010
        /*0274*/ 	.short	0x010a
        /*0276*/ 	.byte	0x3f
	.zero		1


	//   ....[29]....
        /*0278*/ 	.word	0x0000fb00
        /*027c*/ 	.word	0x00000007
        /*0280*/ 	.word	0x00000000
        /*0284*/ 	.short	0x010a
        /*0286*/ 	.byte	0x3f
	.zero		1


	//----- nvinfo : EIATTR_NUM_MBARRIERS
	.align		4
.L_35:
        /*0288*/ 	.byte	0x03, 0x38
        /*028a*/ 	.short	0x000a


	//----- nvinfo : EIATTR_EXIT_INSTR_OFFSETS
	.align		4
        /*028c*/ 	.byte	0x04, 0x1c
        /*028e*/ 	.short	(.L_37 - .L_36)


	//   ....[0]....
.L_36:
        /*0290*/ 	.word	0x00001450


	//   ....[1]....
        /*0294*/ 	.word	0x000014b0


	//   ....[2]....
        /*0298*/ 	.word	0x0000e850


	//   ....[3]....
        /*029c*/ 	.word	0x0000e880


	//   ....[4]....
        /*02a0*/ 	.word	0x0000f850


	//----- nvinfo : EIATTR_MAX_THREADS
	.align		4
.L_37:
        /*02a4*/ 	.byte	0x04, 0x05
        /*02a6*/ 	.short	(.L_39 - .L_38)
.L_38:
        /*02a8*/ 	.word	0x00000180
        /*02ac*/ 	.word	0x00000001
        /*02b0*/ 	.word	0x00000001


	//----- nvinfo : EIATTR_CRS_STACK_SIZE
	.align		4
.L_39:
        /*02b4*/ 	.byte	0x04, 0x1e
        /*02b6*/ 	.short	(.L_41 - .L_40)
.L_40:
        /*02b8*/ 	.word	0x00000000


	//----- nvinfo : EIATTR_CBANK_PARAM_SIZE
	.align		4
.L_41:
        /*02bc*/ 	.byte	0x03, 0x19
        /*02be*/ 	.short	0x0470


	//----- nvinfo : EIATTR_PARAM_CBANK
	.align		4
        /*02c0*/ 	.byte	0x04, 0x0a
        /*02c2*/ 	.short	(.L_43 - .L_42)
	.align		4
.L_42:
        /*02c4*/ 	.word	index@(.nv.constant0._ZN7cutlass13device_kernelINS_4gemm6kernel13GemmUniversalIN4cute5tupleIJiiiiEEENS1_10collective13CollectiveMmaINS1_34MainloopSm90TmaGmmaWarpSpecializedILi2ENS5_IJNS4_1CILi2EEENSA_ILi1EEESC_EEENS1_32KernelTmaWarpSpecializedPingpongEEENS5_IJNSA_ILi64EEENSA_ILi240EEENSA_ILi256EEEEEEaNS5_IJlSC_lEEEaSK_NS4_8TiledMMAINS4_8MMA_AtomIJNS4_4SM904GMMA26MMA_64x16x32_S32S8S8_SS_TNEEEENS4_6LayoutINS5_IJSC_SC_SC_EEENS5_IJNSA_ILi0EEEST_ST_EEEEENS5_IJNS4_10UnderscoreESW_SW_EEEEENS4_13SM90_TMA_LOADENS4_14ComposedLayoutINS4_7SwizzleILi3ELi4ELi3EEENS4_18smem_ptr_flag_bitsILi8EEENSR_INS5_IJNSA_ILi8EEENSA_ILi128EEEEEENS5_IJS16_SC_EEEEEEEvNS4_8identityENS4_23SM90_TMA_LOAD_MULTICASTES1A_vS1B_EENS_8epilogue10collective6detail29Sm90TmaWarpSpecializedAdapterINS1F_15DefaultEpilogueIaSK_SK_NS1E_6thread17LinearCombinationIaLi1EiiLNS1J_9ScaleType4KindE0ELNS_15FloatRoundStyleE2EaEENS1_15EpilogueDefaultEEEEEvvEEEEvNT_6ParamsE)
        /*02c8*/ 	.short	0x0210
        /*02ca*/ 	.short	0x0470


	//----- nvinfo : EIATTR_SW_WAR
	.align		4
.L_43:
        /*02cc*/ 	.byte	0x04, 0x36
        /*02ce*/ 	.short	(.L_45 - .L_44)
.L_44:
        /*02d0*/ 	.word	0x00000008
.L_45:


//--------------------- .nv.callgraph             --------------------------
	.section	.nv.callgraph,"",@"SHT_CUDA_CALLGRAPH"
	.align	4
	.sectionentsize	8
	.align		4
        /*0000*/ 	.word	0x00000000
	.align		4
        /*0004*/ 	.word	0xffffffff
	.align		4
        /*0008*/ 	.word	index@(_ZN7cutlass13device_kernelINS_4gemm6kernel13GemmUniversalIN4cute5tupleIJiiiiEEENS1_10collective13CollectiveMmaINS1_34MainloopSm90TmaGmmaWarpSpecializedILi2ENS5_IJNS4_1CILi2EEENSA_ILi1EEESC_EEENS1_32KernelTmaWarpSpecializedPingpongEEENS5_IJNSA_ILi64EEENSA_ILi240EEENSA_ILi256EEEEEEaNS5_IJlSC_lEEEaSK_NS4_8TiledMMAINS4_8MMA_AtomIJNS4_4SM904GMMA26MMA_64x16x32_S32S8S8_SS_TNEEEENS4_6LayoutINS5_IJSC_SC_SC_EEENS5_IJNSA_ILi0EEEST_ST_EEEEENS5_IJNS4_10UnderscoreESW_SW_EEEEENS4_13SM90_TMA_LOADENS4_14ComposedLayoutINS4_7SwizzleILi3ELi4ELi3EEENS4_18smem_ptr_flag_bitsILi8EEENSR_INS5_IJNSA_ILi8EEENSA_ILi128EEEEEENS5_IJS16_SC_EEEEEEEvNS4_8identityENS4_23SM90_TMA_LOAD_MULTICASTES1A_vS1B_EENS_8epilogue10collective6detail29Sm90TmaWarpSpecializedAdapterINS1F_15DefaultEpilogueIaSK_SK_NS1E_6thread17LinearCombinationIaLi1EiiLNS1J_9ScaleType4KindE0ELNS_15FloatRoundStyleE2EaEENS1_15EpilogueDefaultEEEEEvvEEEEvNT_6ParamsE)
	.align		4
        /*000c*/ 	.word	index@(__assertfail)
	.align		4
        /*0010*/ 	.word	0x00000000
	.align		4
        /*0014*/ 	.word	0xfffffffe
	.align		4
        /*0018*/ 	.word	0x00000000
	.align		4
        /*001c*/ 	.word	0xfffffffd
	.align		4
        /*0020*/ 	.word	0x00000000
	.align		4
        /*0024*/ 	.word	0xfffffffc


//--------------------- .nv.constant4             --------------------------
	.section	.nv.constant4,"a",@progbits
	.align	8
	.align		8
.nv.constant4:
        /*0000*/ 	.dword	__assertfail
	.align		8
        /*0008*/ 	.dword	__unnamed_1
	.align		8
        /*0010*/ 	.dword	_ZN39_INTERNAL_461a0927_4_k_cu_a2f824b2_72264cuda3std3__45__cpo5beginE
	.align		8
        /*0018*/ 	.dword	_ZN39_INTERNAL_461a0927_4_k_cu_a2f824b2_72264cuda3std3__45__cpo3endE
	.align		8
        /*0020*/ 	.dword	_ZN39_INTERNAL_461a0927_4_k_cu_a2f824b2_72264cuda3std3__45__cpo6cbeginE
	.align		8
        /*0028*/ 	.dword	_ZN39_INTERNAL_461a0927_4_k_cu_a2f824b2_72264cuda3std3__45__cpo4cendE
	.align		8
        /*0030*/ 	.dword	_ZN39_INTERNAL_461a0927_4_k_cu_a2f824b2_72264cuda3std3__441_GLOBAL__N__461a0927_4_k_cu_a2f824b2_72266ignoreE
	.align		8
        /*0038*/ 	.dword	_ZN39_INTERNAL_461a0927_4_k_cu_a2f824b2_72264cuda3std3__419piecewise_constructE
	.align		8
        /*0040*/ 	.dword	_ZN39_INTERNAL_461a0927_4_k_cu_a2f824b2_72264cuda3std3__48in_placeE
	.align		8
        /*0048*/ 	.dword	_ZN39_INTERNAL_461a0927_4_k_cu_a2f824b2_72264cuda3std6ranges3__45__cpo4swapE
	.align		8
        /*0050*/ 	.dword	_ZN39_INTERNAL_461a0927_4_k_cu_a2f824b2_72264cuda3std6ranges3__45__cpo9iter_moveE
	.align		8
        /*0058*/ 	.dword	_ZN39_INTERNAL_461a0927_4_k_cu_a2f824b2_72264cute7productE
	.align		8
        /*0060*/ 	.dword	_ZN39_INTERNAL_461a0927_4_k_cu_a2f824b2_72264cute1_E
	.align		8
        /*0068*/ 	.dword	$str$22
	.align		8
        /*0070*/ 	.dword	$str$23


//--------------------- .text._ZN7cutlass13device_kernelINS_4gemm6kernel13GemmUniversalIN4cute5tupleIJiiiiEEENS1_10collective13CollectiveMmaINS1_34MainloopSm90TmaGmmaWarpSpecializedILi2ENS5_IJNS4_1CILi2EEENSA_ILi1EEESC_EEENS1_32KernelTmaWarpSpecializedPingpongEEENS5_IJNSA_ILi64EEENSA_ILi240EEENSA_ILi256EEEEEEaNS5_IJlSC_lEEEaSK_NS4_8TiledMMAINS4_8MMA_AtomIJNS4_4SM904GMMA26MMA_64x16x32_S32S8S8_SS_TNEEEENS4_6LayoutINS5_IJSC_SC_SC_EEENS5_IJNSA_ILi0EEEST_ST_EEEEENS5_IJNS4_10UnderscoreESW_SW_EEEEENS4_13SM90_TMA_LOADENS4_14ComposedLayoutINS4_7SwizzleILi3ELi4ELi3EEENS4_18smem_ptr_flag_bitsILi8EEENSR_INS5_IJNSA_ILi8EEENSA_ILi128EEEEEENS5_IJS16_SC_EEEEEEEvNS4_8identityENS4_23SM90_TMA_LOAD_MULTICASTES1A_vS1B_EENS_8epilogue10collective6detail29Sm90TmaWarpSpecializedAdapterINS1F_15DefaultEpilogueIaSK_SK_NS1E_6thread17LinearCombinationIaLi1EiiLNS1J_9ScaleType4KindE0ELNS_15FloatRoundStyleE2EaEENS1_15EpilogueDefaultEEEEEvvEEEEvNT_6ParamsE --------------------------
	.section	.text._ZN7cutlass13device_kernelINS_4gemm6kernel13GemmUniversalIN4cute5tupleIJiiiiEEENS1_10collective13CollectiveMmaINS1_34MainloopSm90TmaGmmaWarpSpecializedILi2ENS5_IJNS4_1CILi2EEENSA_ILi1EEESC_EEENS1_32KernelTmaWarpSpecializedPingpongEEENS5_IJNSA_ILi64EEENSA_ILi240EEENSA_ILi256EEEEEEaNS5_IJlSC_lEEEaSK_NS4_8TiledMMAINS4_8MMA_AtomIJNS4_4SM904GMMA26MMA_64x16x32_S32S8S8_SS_TNEEEENS4_6LayoutINS5_IJSC_SC_SC_EEENS5_IJNSA_ILi0EEEST_ST_EEEEENS5_IJNS4_10UnderscoreESW_SW_EEEEENS4_13SM90_TMA_LOADENS4_14ComposedLayoutINS4_7SwizzleILi3ELi4ELi3EEENS4_18smem_ptr_flag_bitsILi8EEENSR_INS5_IJNSA_ILi8EEENSA_ILi128EEEEEENS5_IJS16_SC_EEEEEEEvNS4_8identityENS4_23SM90_TMA_LOAD_MULTICASTES1A_vS1B_EENS_8epilogue10collective6detail29Sm90TmaWarpSpecializedAdapterINS1F_15DefaultEpilogueIaSK_SK_NS1E_6thread17LinearCombinationIaLi1EiiLNS1J_9ScaleType4KindE0ELNS_15FloatRoundStyleE2EaEENS1_15EpilogueDefaultEEEEEvvEEEEvNT_6ParamsE,"ax",@progbits
	.align	128
.text._ZN7cutlass13device_kernelINS_4gemm6kernel13GemmUniversalIN4cute5tupleIJiiiiEEENS1_10collective13CollectiveMmaINS1_34MainloopSm90TmaGmmaWarpSpecializedILi2ENS5_IJNS4_1CILi2EEENSA_ILi1EEESC_EEENS1_32KernelTmaWarpSpecializedPingpongEEENS5_IJNSA_ILi64EEENSA_ILi240EEENSA_ILi256EEEEEEaNS5_IJlSC_lEEEaSK_NS4_8TiledMMAINS4_8MMA_AtomIJNS4_4SM904GMMA26MMA_64x16x32_S32S8S8_SS_TNEEEENS4_6LayoutINS5_IJSC_SC_SC_EEENS5_IJNSA_ILi0EEEST_ST_EEEEENS5_IJNS4_10UnderscoreESW_SW_EEEEENS4_13SM90_TMA_LOADENS4_14ComposedLayoutINS4_7SwizzleILi3ELi4ELi3EEENS4_18smem_ptr_flag_bitsILi8EEENSR_INS5_IJNSA_ILi8EEENSA_ILi128EEEEEENS5_IJS16_SC_EEEEEEEvNS4_8identityENS4_23SM90_TMA_LOAD_MULTICASTES1A_vS1B_EENS_8epilogue10collective6detail29Sm90TmaWarpSpecializedAdapterINS1F_15DefaultEpilogueIaSK_SK_NS1E_6thread17LinearCombinationIaLi1EiiLNS1J_9ScaleType4KindE0ELNS_15FloatRoundStyleE2EaEENS1_15EpilogueDefaultEEEEEvvEEEEvNT_6ParamsE:
        .type           _ZN7cutlass13device_kernelINS_4gemm6kernel13GemmUniversalIN4cute5tupleIJiiiiEEENS1_10collective13CollectiveMmaINS1_34MainloopSm90TmaGmmaWarpSpecializedILi2ENS5_IJNS4_1CILi2EEENSA_ILi1EEESC_EEENS1_32KernelTmaWarpSpecializedPingpongEEENS5_IJNSA_ILi64EEENSA_ILi240EEENSA_ILi256EEEEEEaNS5_IJlSC_lEEEaSK_NS4_8TiledMMAINS4_8MMA_AtomIJNS4_4SM904GMMA26MMA_64x16x32_S32S8S8_SS_TNEEEENS4_6LayoutINS5_IJSC_SC_SC_EEENS5_IJNSA_ILi0EEEST_ST_EEEEENS5_IJNS4_10UnderscoreESW_SW_EEEEENS4_13SM90_TMA_LOADENS4_14ComposedLayoutINS4_7SwizzleILi3ELi4ELi3EEENS4_18smem_ptr_flag_bitsILi8EEENSR_INS5_IJNSA_ILi8EEENSA_ILi128EEEEEENS5_IJS16_SC_EEEEEEEvNS4_8identityENS4_23SM90_TMA_LOAD_MULTICASTES1A_vS1B_EENS_8epilogue10collective6detail29Sm90TmaWarpSpecializedAdapterINS1F_15DefaultEpilogueIaSK_SK_NS1E_6thread17LinearCombinationIaLi1EiiLNS1J_9ScaleType4KindE0ELNS_15FloatRoundStyleE2EaEENS1_15EpilogueDefaultEEEEEvvEEEEvNT_6ParamsE,@function
        .size           _ZN7cutlass13device_kernelINS_4gemm6kernel13GemmUniversalIN4cute5tupleIJiiiiEEENS1_10collective13CollectiveMmaINS1_34MainloopSm90TmaGmmaWarpSpecializedILi2ENS5_IJNS4_1CILi2EEENSA_ILi1EEESC_EEENS1_32KernelTmaWarpSpecializedPingpongEEENS5_IJNSA_ILi64EEENSA_ILi240EEENSA_ILi256EEEEEEaNS5_IJlSC_lEEEaSK_NS4_8TiledMMAINS4_8MMA_AtomIJNS4_4SM904GMMA26MMA_64x16x32_S32S8S8_SS_TNEEEENS4_6LayoutINS5_IJSC_SC_SC_EEENS5_IJNSA_ILi0EEEST_ST_EEEEENS5_IJNS4_10UnderscoreESW_SW_EEEEENS4_13SM90_TMA_LOADENS4_14ComposedLayoutINS4_7SwizzleILi3ELi4ELi3EEENS4_18smem_ptr_flag_bitsILi8EEENSR_INS5_IJNSA_ILi8EEENSA_ILi128EEEEEENS5_IJS16_SC_EEEEEEEvNS4_8identityENS4_23SM90_TMA_LOAD_MULTICASTES1A_vS1B_EENS_8epilogue10collective6detail29Sm90TmaWarpSpecializedAdapterINS1F_15DefaultEpilogueIaSK_SK_NS1E_6thread17LinearCombinationIaLi1EiiLNS1J_9ScaleType4KindE0ELNS_15FloatRoundStyleE2EaEENS1_15EpilogueDefaultEEEEEvvEEEEvNT_6ParamsE,(.L_x_312 - _ZN7cutlass13device_kernelINS_4gemm6kernel13GemmUniversalIN4cute5tupleIJiiiiEEENS1_10collective13CollectiveMmaINS1_34MainloopSm90TmaGmmaWarpSpecializedILi2ENS5_IJNS4_1CILi2EEENSA_ILi1EEESC_EEENS1_32KernelTmaWarpSpecializedPingpongEEENS5_IJNSA_ILi64EEENSA_ILi240EEENSA_ILi256EEEEEEaNS5_IJlSC_lEEEaSK_NS4_8TiledMMAINS4_8MMA_AtomIJNS4_4SM904GMMA26MMA_64x16x32_S32S8S8_SS_TNEEEENS4_6LayoutINS5_IJSC_SC_SC_EEENS5_IJNSA_ILi0EEEST_ST_EEEEENS5_IJNS4_10UnderscoreESW_SW_EEEEENS4_13SM90_TMA_LOADENS4_14ComposedLayoutINS4_7SwizzleILi3ELi4ELi3EEENS4_18smem_ptr_flag_bitsILi8EEENSR_INS5_IJNSA_ILi8EEENSA_ILi128EEEEEENS5_IJS16_SC_EEEEEEEvNS4_8identityENS4_23SM90_TMA_LOAD_MULTICASTES1A_vS1B_EENS_8epilogue10collective6detail29Sm90TmaWarpSpecializedAdapterINS1F_15DefaultEpilogueIaSK_SK_NS1E_6thread17LinearCombinationIaLi1EiiLNS1J_9ScaleType4KindE0ELNS_15FloatRoundStyleE2EaEENS1_15EpilogueDefaultEEEEEvvEEEEvNT_6ParamsE)
        .other          _ZN7cutlass13device_kernelINS_4gemm6kernel13GemmUniversalIN4cute5tupleIJiiiiEEENS1_10collective13CollectiveMmaINS1_34MainloopSm90TmaGmmaWarpSpecializedILi2ENS5_IJNS4_1CILi2EEENSA_ILi1EEESC_EEENS1_32KernelTmaWarpSpecializedPingpongEEENS5_IJNSA_ILi64EEENSA_ILi240EEENSA_ILi256EEEEEEaNS5_IJlSC_lEEEaSK_NS4_8TiledMMAINS4_8MMA_AtomIJNS4_4SM904GMMA26MMA_64x16x32_S32S8S8_SS_TNEEEENS4_6LayoutINS5_IJSC_SC_SC_EEENS5_IJNSA_ILi0EEEST_ST_EEEEENS5_IJNS4_10UnderscoreESW_SW_EEEEENS4_13SM90_TMA_LOADENS4_14ComposedLayoutINS4_7SwizzleILi3ELi4ELi3EEENS4_18smem_ptr_flag_bitsILi8EEENSR_INS5_IJNSA_ILi8EEENSA_ILi128EEEEEENS5_IJS16_SC_EEEEEEEvNS4_8identityENS4_23SM90_TMA_LOAD_MULTICASTES1A_vS1B_EENS_8epilogue10collective6detail29Sm90TmaWarpSpecializedAdapterINS1F_15DefaultEpilogueIaSK_SK_NS1E_6thread17LinearCombinationIaLi1EiiLNS1J_9ScaleType4KindE0ELNS_15FloatRoundStyleE2EaEENS1_15EpilogueDefaultEEEEEvvEEEEvNT_6ParamsE,@"STO_CUDA_ENTRY STV_DEFAULT"
_ZN7cutlass13device_kernelINS_4gemm6kernel13GemmUniversalIN4cute5tupleIJiiiiEEENS1_10collective13CollectiveMmaINS1_34MainloopSm90TmaGmmaWarpSpecializedILi2ENS5_IJNS4_1CILi2EEENSA_ILi1EEESC_EEENS1_32KernelTmaWarpSpecializedPingpongEEENS5_IJNSA_ILi64EEENSA_ILi240EEENSA_ILi256EEEEEEaNS5_IJlSC_lEEEaSK_NS4_8TiledMMAINS4_8MMA_AtomIJNS4_4SM904GMMA26MMA_64x16x32_S32S8S8_SS_TNEEEENS4_6LayoutINS5_IJSC_SC_SC_EEENS5_IJNSA_ILi0EEEST_ST_EEEEENS5_IJNS4_10UnderscoreESW_SW_EEEEENS4_13SM90_TMA_LOADENS4_14ComposedLayoutINS4_7SwizzleILi3ELi4ELi3EEENS4_18smem_ptr_flag_bitsILi8EEENSR_INS5_IJNSA_ILi8EEENSA_ILi128EEEEEENS5_IJS16_SC_EEEEEEEvNS4_8identityENS4_23SM90_TMA_LOAD_MULTICASTES1A_vS1B_EENS_8epilogue10collective6detail29Sm90TmaWarpSpecializedAdapterINS1F_15DefaultEpilogueIaSK_SK_NS1E_6thread17LinearCombinationIaLi1EiiLNS1J_9ScaleType4KindE0ELNS_15FloatRoundStyleE2EaEENS1_15EpilogueDefaultEEEEEvvEEEEvNT_6ParamsE:
[----:B------:R-:W0:Y:S01]  /*0000*/  LDC R1, c[0x0][0x28] ;  /* 0x00000a00ff017b82 */ /* 0x000e220000000800 */
[----:B------:R-:W1:Y:S01]  /*0010*/  S2R R3, SR_TID.X ;  /* 0x0000000000037919 */ /* 0x000e620000002100 */
[----:B------:R-:W-:Y:S01]  /*0020*/  ELECT P0, URZ, PT ;  /* 0x00000000003f782f */ /* 0x000fe20003800000 */
[----:B------:R-:W-:Y:S01]  /*0030*/  BSSY B0, `(.L_x_0) ;  /* 0x0000014000007945 */ /* 0x000fe20003800000 */
[--C-:B-1----:R-:W-:Y:S02]  /*0040*/  SHF.R.U32.HI R0, RZ, 0x5, R3.reuse ;  /* 0x00000005ff007819 */ /* 0x102fe40000011603 */
[----:B------:R-:W-:-:S03]  /*0050*/  SHF.R.U32.HI R5, RZ, 0x7, R3 ;  /* 0x00000007ff057819 */ /* 0x000fc60000011603 */
[----:B------:R-:W1:Y:S02]  /*0060*/  SHFL.IDX PT, R2, R0, RZ, 0x1f ;  /* 0x00001fff00027589 */ /* 0x000e6400000e0000 */
[----:B-1----:R-:W-:Y:S02]  /*0070*/  R2UR UR6, R2 ;  /* 0x00000000020672ca */ /* 0x002fe400000e0000 */
[----:B------:R1:W2:Y:S11]  /*0080*/  SHFL.IDX PT, R2, R5, RZ, 0x1f ;  /* 0x00001fff05027589 */ /* 0x0002b600000e0000 */
[----:B------:R-:W-:-:S02]  /*0090*/  USHF.R.S32.HI UR4, URZ, 0x1f, UR6 ;  /* 0x0000001f3f047899 */ /* 0x000fc40008011406 */
[----:B------:R-:W-:Y:S02]  /*00a0*/  ISETP.NE.OR P0, PT, RZ, UR6, !P0 ;  /* 0x00000006ff007c0c */ /* 0x000fe4000c705670 */
[----:B------:R-:W-:-:S04]  /*00b0*/  ULEA.HI UR4, UR4, UR6, URZ, 0x2 ;  /* 0x0000000604047291 */ /* 0x000fc8000f8f103f */
[----:B------:R-:W-:-:S04]  /*00c0*/  ULOP3.LUT UR4, UR4, 0xfffffffc, URZ, 0xc0, !UPT ;  /* 0xfffffffc04047892 */ /* 0x000fc8000f8ec03f */
[----:B------:R-:W-:-:S03]  /*00d0*/  UIADD3 UR6, UR6, -UR4, URZ ;  /* 0x8000000406067290 */ /* 0x000fc6000fffe03f */
[----:B012---:R-:W-:Y:S09]  /*00e0*/  @P0 BRA `(.L_x_1) ;  /* 0x0000000000200947 */ /* 0x007ff20003800000 */
[----:B------:R-:W-:Y:S02]  /*00f0*/  ULDC.64 UR4, c[0x0][0x198] ;  /* 0x0000660000047ab9 */ /* 0x000fe40000000a00 */
[----:B------:R-:W-:Y:S02]  /*0100*/  UIADD3 UR8, UP0, UR4, 0xf0, URZ ;  /* 0x000000f004087890 */ /* 0x000fe4000ff1e03f */
[----:B------:R-:W-:Y:S02]  /*0110*/  UIADD3 UR4, UP1, UR4, 0x1f0, URZ ;  /* 0x000001f004047890 */ /* 0x000fe4000ff3e03f */
[----:B------:R-:W-:Y:S02]  /*0120*/  UIADD3.X UR9, URZ, UR5, URZ, UP0, !UPT ;  /* 0x000000053f097290 */ /* 0x000fe400087fe43f */
[----:B------:R-:W-:-:S07]  /*0130*/  UIADD3.X UR5, URZ, UR5, URZ, UP1, !UPT ;  /* 0x000000053f057290 */ /* 0x000fce0008ffe43f */
[----:B------:R0:W-:Y:S02]  /*0140*/  UTMACCTL.PF [UR8] ;  /* 0x00000000080079b9 */ /* 0x0001e40008040000 */
[----:B------:R0:W-:Y:S02]  /*0150*/  UTMACCTL.PF [UR4] ;  /* 0x00000000040079b9 */ /* 0x0001e40008040000 */
[----:B0-----:R-:W-:Y:S01]  /*0160*/  NOP ;  /* 0x0000000000007918 */ /* 0x001fe20000000000 */
.L_x_1:
[----:B------:R-:W-:Y:S05]  /*0170*/  BSYNC B0 ;  /* 0x0000000000007941 */ /* 0x000fea0003800000 */
.L_x_0:
[----:B------:R-:W0:Y:S01]  /*0180*/  SHFL.IDX PT, R6, R0, RZ, 0x1f ;  /* 0x00001fff00067589 */ /* 0x000e2200000e0000 */
[----:B------:R-:W-:Y:S01]  /*0190*/  R2UR UR19, R2 ;  /* 0x00000000021372ca */ /* 0x000fe200000e0000 */
[----:B------:R-:W-:-:S04]  /*01a0*/  UISETP.NE.AND UP0, UPT, UR6, 0x3, UPT ;  /* 0x000000030600788c */ /* 0x000fc8000bf05270 */
[----:B------:R-:W-:-:S08]  /*01b0*/  UISETP.EQ.OR UP0, UPT, UR6, URZ, !UP0 ;  /* 0x0000003f0600728c */ /* 0x000fd0000c702670 */
[----:B------:R-:W-:Y:S02]  /*01c0*/  UIADD3 UR14, UR19, -0x1, URZ ;  /* 0xffffffff130e7890 */ /* 0x000fe4000fffe03f */
[----:B------:R-:W-:Y:S02]  /*01d0*/  UISETP.EQ.AND UP0, UPT, UR19, URZ, UP0 ;  /* 0x0000003f1300728c */ /* 0x000fe40008702270 */
[----:B------:R-:W-:Y:S02]  /*01e0*/  UISETP.GE.U32.AND UP1, UPT, UR14, 0x2, UPT ;  /* 0x000000020e00788c */ /* 0x000fe4000bf26070 */
[----:B------:R-:W-:Y:S01]  /*01f0*/  USEL UR42, URZ, 0x1, !UP0 ;  /* 0x000000013f2a7887 */ /* 0x000fe2000c000000 */
[----:B0-----:R-:W-:-:S03]  /*0200*/  ISETP.NE.AND P0, PT, R6, RZ, PT ;  /* 0x000000ff0600720c */ /* 0x001fc60003f05270 */
[----:B------:R-:W-:-:S10]  /*0210*/  USEL UR42, UR42, 0x2, UP1 ;  /* 0x000000022a2a7887 */ /* 0x000fd40008800000 */
[----:B------:R-:W-:Y:S05]  /*0220*/  @P0 BRA `(.L_x_2) ;  /* 0x0000000000480947 */ /* 0x000fea0003800000 */
[----:B------:R-:W0:Y:S01]  /*0230*/  S2UR UR7, SR_CgaCtaId ;  /* 0x00000000000779c3 */ /* 0x000e220000008800 */
[----:B------:R-:W-:Y:S01]  /*0240*/  UMOV UR4, 0x400 ;  /* 0x0000040000047882 */ /* 0x000fe20000000000 */
[----:B------:R-:W-:Y:S01]  /*0250*/  UMOV UR5, 0x1 ;  /* 0x0000000100057882 */ /* 0x000fe20000000000 */
[----:B------:R-:W-:Y:S01]  /*0260*/  UMOV UR8, 0x2 ;  /* 0x0000000200087882 */ /* 0x000fe20000000000 */
[----:B------:R-:W-:Y:S01]  /*0270*/  ELECT P0, URZ, PT ;  /* 0x00000000003f782f */ /* 0x000fe20003800000 */
[----:B------:R-:W-:-:S04]  /*0280*/  UIADD3 UR8, -UR8, 0x100000, URZ ;  /* 0x0010000008087890 */ /* 0x000fc8000fffe13f */
[----:B------:R-:W-:Y:S02]  /*0290*/  USHF.L.U32 UR9, UR8, 0xb, URZ ;  /* 0x0000000b08097899 */ /* 0x000fe4000800063f */
[----:B------:R-:W-:Y:S02]  /*02a0*/  USHF.L.U32 UR8, UR8, 0x1, URZ ;  /* 0x0000000108087899 */ /* 0x000fe4000800063f */
[----:B0-----:R-:W-:Y:S02]  /*02b0*/  ULEA UR7, UR7, UR4, 0x18 ;  /* 0x0000000407077291 */ /* 0x001fe4000f8ec03f */
[----:B------:R-:W-:-:S04]  /*02c0*/  UIADD3 UR4, -UR5, 0x100000, URZ ;  /* 0x0010000005047890 */ /* 0x000fc8000fffe13f */
[----:B------:R-:W-:Y:S02]  /*02d0*/  USHF.L.U32 UR5, UR4, 0xb, URZ ;  /* 0x0000000b04057899 */ /* 0x000fe4000800063f */
[----:B------:R-:W-:Y:S01]  /*02e0*/  USHF.L.U32 UR4, UR4, 0x1, URZ ;  /* 0x0000000104047899 */ /* 0x000fe2000800063f */
[----:B------:R-:W0:Y:S11]  /*02f0*/  FENCE.VIEW.ASYNC.S ;  /* 0x00000000000073c6 */ /* 0x000e360000000000 */
[----:B0-----:R0:W1:Y:S01]  /*0300*/  SYNCS.EXCH.64 URZ, [UR7], UR4 ;  /* 0x00000004073f75b2 */ /* 0x0010620008000100 */
[----:B------:R0:W2:Y:S01]  /*0310*/  SYNCS.EXCH.64 URZ, [UR7+0x10], UR8 ;  /* 0x00001008073f75b2 */ /* 0x0000a20008000100 */
[----:B------:R0:W3:Y:S01]  /*0320*/  SYNCS.EXCH.64 URZ, [UR7+0x8], UR4 ;  /* 0x00000804073f75b2 */ /* 0x0000e20008000100 */
[----:B------:R0:W4:Y:S01]  /*0330*/  SYNCS.EXCH.64 URZ, [UR7+0x18], UR8 ;  /* 0x00001808073f75b2 */ /* 0x0001220008000100 */
[----:B------:R-:W-:Y:S01]  /*0340*/  NOP ;  /* 0x0000000000007918 */ /* 0x000fe20000000000 */
.L_x_2:
[----:B------:R-:W5:Y:S01]  /*0350*/  S2UR UR15, SR_CTAID.X ;  /* 0x00000000000f79c3 */ /* 0x000f620000002500 */
[----:B------:R-:W-:Y:S01]  /*0360*/  SHF.R.S32.HI R2, RZ, 0x1f, R3 ;  /* 0x0000001fff027819 */ /* 0x000fe20000011403 */
[----:B------:R-:W1:Y:S01]  /*0370*/  SHFL.IDX PT, R7, R0, RZ, 0x1f ;  /* 0x00001fff00077589 */ /* 0x000e6200000e0000 */
[----:B------:R-:W-:Y:S02]  /*0380*/  ELECT P0, URZ, PT ;  /* 0x00000000003f782f */ /* 0x000fe40003800000 */
[----:B------:R-:W-:Y:S01]  /*0390*/  SHF.R.S32.HI R11, RZ, 0x1f, R6 ;  /* 0x0000001fff0b7819 */ /* 0x000fe20000011406 */
[----:B0-----:R-:W-:Y:S01]  /*03a0*/  ULDC UR4, c[0x0][0x150] ;  /* 0x0000540000047ab9 */ /* 0x001fe20000000800 */
[----:B------:R-:W-:Y:S01]  /*03b0*/  LEA.HI R2, R2, R3, RZ, 0x7 ;  /* 0x0000000302027211 */ /* 0x000fe200078f38ff */
[----:B------:R-:W0:Y:S01]  /*03c0*/  SHFL.IDX PT, R8, R0, RZ, 0x1f ;  /* 0x00001fff00087589 */ /* 0x000e2200000e0000 */
[----:B------:R-:W2:Y:S01]  /*03d0*/  S2UR UR8, SR_CTAID.Y ;  /* 0x00000000000879c3 */ /* 0x000ea20000002600 */
[----:B------:R-:W-:-:S02]  /*03e0*/  ELECT P1, URZ, PT ;  /* 0x00000000003f782f */ /* 0x000fc40003820000 */
[----:B------:R-:W-:Y:S01]  /*03f0*/  LOP3.LUT R2, R2, 0xffffff80, RZ, 0xc0, !PT ;  /* 0xffffff8002027812 */ /* 0x000fe200078ec0ff */
[----:B------:R-:W-:Y:S01]  /*0400*/  ULDC UR7, c[0x0][0x144] ;  /* 0x0000510000077ab9 */ /* 0x000fe20000000800 */
[----:B------:R-:W-:Y:S01]  /*0410*/  LEA.HI R11, R11, R6, RZ, 0x2 ;  /* 0x000000060b0b7211 */ /* 0x000fe200078f10ff */
[----:B------:R-:W-:Y:S01]  /*0420*/  UMOV UR18, 0x80 ;  /* 0x0000008000127882 */ /* 0x000fe20000000000 */
[----:B------:R-:W-:Y:S01]  /*0430*/  NOP ;  /* 0x0000000000007918 */ /* 0x000fe20000000000 */
[----:B------:R-:W-:Y:S01]  /*0440*/  IMAD.IADD R4, R3, 0x1, -R2 ;  /* 0x0000000103047824 */ /* 0x000fe200078e0a02 */
[----:B------:R-:W-:Y:S01]  /*0450*/  LOP3.LUT R11, R11, 0x3ffffffc, RZ, 0xc0, !PT ;  /* 0x3ffffffc0b0b7812 */ /* 0x000fe200078ec0ff */
[----:B------:R-:W-:Y:S01]  /*0460*/  NOP ;  /* 0x0000000000007918 */ /* 0x000fe20000000000 */
[----:B------:R-:W-:Y:S01]  /*0470*/  ULDC UR17, c[0x0][0x148] ;  /* 0x0000520000117ab9 */ /* 0x000fe20000000800 */
[----:B------:R-:W-:Y:S01]  /*0480*/  IMAD.MOV.U32 R144, RZ, RZ, 0x1 ;  /* 0x00000001ff907424 */ /* 0x000fe200078e00ff */
[----:B------:R-:W-:Y:S01]  /*0490*/  SHF.R.S32.HI R9, RZ, 0x1f, R4 ;  /* 0x0000001fff097819 */ /* 0x000fe20000011404 */
[----:B------:R-:W-:Y:S01]  /*04a0*/  IMAD.IADD R11, R6, 0x1, -R11 ;  /* 0x00000001060b7824 */ /* 0x000fe200078e0a0b */
[----:B------:R-:W-:-:S02]  /*04b0*/  ISETP.NE.AND P2, PT, RZ, UR19, PT ;  /* 0x00000013ff007c0c */ /* 0x000fc4000bf45270 */
[----:B-----5:R-:W-:Y:S02]  /*04c0*/  I2FP.F32.U32 R10, UR15 ;  /* 0x0000000f000a7c45 */ /* 0x020fe40008201000 */
[----:B------:R-:W-:Y:S02]  /*04d0*/  LEA.HI R2, R9, R4, RZ, 0x3 ;  /* 0x0000000409027211 */ /* 0x000fe400078f18ff */
[----:B-1----:R-:W-:Y:S01]  /*04e0*/  ISETP.NE.OR P0, PT, R7, RZ, !P0 ;  /* 0x000000ff0700720c */ /* 0x002fe20004705670 */
[----:B------:R-:W-:Y:S01]  /*04f0*/  FMUL R10, R10, UR4 ;  /* 0x000000040a0a7c20 */ /* 0x000fe20008400000 */
[--C-:B------:R-:W-:Y:S01]  /*0500*/  SHF.R.S32.HI R7, RZ, 0x3, R2.reuse ;  /* 0x00000003ff077819 */ /* 0x100fe20000011402 */
[----:B------:R-:W-:Y:S01]  /*0510*/  ULDC UR4, c[0x0][0x154] ;  /* 0x0000550000047ab9 */ /* 0x000fe20000000800 */
[----:B------:R-:W-:Y:S02]  /*0520*/  SHF.R.S32.HI R2, RZ, 0x1f, R2 ;  /* 0x0000001fff027819 */ /* 0x000fe40000011402 */
[----:B0-----:R-:W-:Y:S01]  /*0530*/  ISETP.NE.OR P1, PT, R8, RZ, !P1 ;  /* 0x000000ff0800720c */ /* 0x001fe20004f25670 */
[----:B------:R-:W0:Y:S01]  /*0540*/  F2I.U32.TRUNC.NTZ R10, R10 ;  /* 0x0000000a000a7305 */ /* 0x000e22000020f000 */
[----:B------:R-:W-:Y:S01]  /*0550*/  LEA.HI R2, R2, R7, RZ, 0x2 ;  /* 0x0000000702027211 */ /* 0x000fe200078f10ff */
[----:B------:R1:W1:Y:S01]  /*0560*/  SHFL.IDX PT, R8, R5, RZ, 0x1f ;  /* 0x00001fff05087589 */ /* 0x00026200000e0000 */
[----:B--2---:R-:W-:-:S02]  /*0570*/  I2FP.F32.U32 R0, UR8 ;  /* 0x0000000800007c45 */ /* 0x004fc40008201000 */
[----:B------:R-:W-:Y:S01]  /*0580*/  LOP3.LUT R2, R2, 0xfffffffc, RZ, 0xc0, !PT ;  /* 0xfffffffc02027812 */ /* 0x000fe200078ec0ff */
[----:B------:R-:W-:Y:S02]  /*0590*/  VOTEU.ALL UP0, P0 ;  /* 0x00000000003f7886 */ /* 0x000fe40000000000 */
[----:B------:R-:W-:Y:S02]  /*05a0*/  FMUL R6, R0, UR4 ;  /* 0x0000000400067c20 */ /* 0x000fe40008400000 */
[----:B------:R-:W-:Y:S01]  /*05b0*/  IMAD.IADD R2, R7, 0x1, -R2 ;  /* 0x0000000107027824 */ /* 0x000fe200078e0a02 */
[----:B------:R-:W2:Y:S01]  /*05c0*/  @!UP0 S2UR UR11, SR_CgaCtaId ;  /* 0x00000000000b89c3 */ /* 0x000ea20000008800 */
[----:B------:R-:W-:Y:S01]  /*05d0*/  VOTEU.ALL UP1, P1 ;  /* 0x00000000003f7886 */ /* 0x000fe20000820000 */
[----:B------:R-:W-:Y:S01]  /*05e0*/  @!UP0 UMOV UR10, 0x400 ;  /* 0x00000400000a8882 */ /* 0x000fe20000000000 */
[----:B------:R-:W-:Y:S01]  /*05f0*/  IMAD R2, R11, 0x4, R2 ;  /* 0x000000040b027824 */ /* 0x000fe200078e0202 */
[----:B0-----:R-:W-:Y:S01]  /*0600*/  R2UR UR4, R10 ;  /* 0x000000000a0472ca */ /* 0x001fe200000e0000 */
[----:B------:R-:W0:Y:S01]  /*0610*/  F2I.U32.TRUNC.NTZ R6, R6 ;  /* 0x0000000600067305 */ /* 0x000e22000020f000 */
[----:B------:R-:W-:Y:S01]  /*0620*/  @!UP1 UMOV UR13, 0x400 ;  /* 0x00000400000d9882 */ /* 0x000fe20000000000 */
[C---:B------:R-:W-:Y:S01]  /*0630*/  IMAD.SHL.U32 R145, R2.reuse, 0x4, RZ ;  /* 0x0000000402917824 */ /* 0x040fe200078e00ff */
[----:B------:R-:W-:Y:S01]  /*0640*/  LEA.HI R0, R2, R2, RZ, 0x1 ;  /* 0x0000000202007211 */ /* 0x000fe200078f08ff */
[----:B------:R-:W5:Y:S01]  /*0650*/  @!UP1 S2UR UR16, SR_CgaCtaId ;  /* 0x00000000001099c3 */ /* 0x000f620000008800 */
[----:B------:R-:W-:Y:S01]  /*0660*/  VOTEU.ALL UP2, P1 ;  /* 0x00000000003f7886 */ /* 0x000fe20000840000 */
[----:B------:R-:W-:Y:S01]  /*0670*/  VOTEU.ALL UP3, P1 ;  /* 0x00000000003f7886 */ /* 0x000fe20000860000 */
[----:B------:R-:W-:Y:S01]  /*0680*/  LOP3.LUT R7, R0, 0xfffffffe, RZ, 0xc0, !PT ;  /* 0xfffffffe00077812 */ /* 0x000fe200078ec0ff */
[----:B------:R-:W-:Y:S01]  /*0690*/  VOTEU.ALL UP4, P1 ;  /* 0x00000000003f7886 */ /* 0x000fe20000880000 */
[----:B------:R-:W-:Y:S01]  /*06a0*/  LOP3.LUT R145, R2, 0xc, R145, 0x78, !PT ;  /* 0x0000000c02917812 */ /* 0x000fe200078e7891 */
[----:B------:R-:W-:-:S02]  /*06b0*/  VOTEU.ALL UP5, P1 ;  /* 0x00000000003f7886 */ /* 0x000fc400008a0000 */
[----:B------:R-:W-:Y:S01]  /*06c0*/  IMAD.IADD R7, R2, 0x1, -R7 ;  /* 0x0000000102077824 */ /* 0x000fe200078e0a07 */
[----:B------:R-:W-:Y:S01]  /*06d0*/  UIADD3 UR4, -UR4, URZ, URZ ;  /* 0x0000003f04047290 */ /* 0x000fe2000fffe13f */
[----:B------:R-:W3:Y:S01]  /*06e0*/  LDC R2, c[0x0][0x140] ;  /* 0x00005000ff027b82 */ /* 0x000ee20000000800 */
[----:B0-----:R-:W-:Y:S02]  /*06f0*/  R2UR UR9, R6 ;  /* 0x00000000060972ca */ /* 0x001fe400000e0000 */
[----:B------:R-:W-:Y:S02]  /*0700*/  UIMAD UR7, UR7, UR4, UR15 ;  /* 0x00000004070772a4 */ /* 0x000fe4000f8e020f */
[----:B--2---:R-:W-:Y:S01]  /*0710*/  @!UP0 ULEA UR12, UR11, UR10, 0x18 ;  /* 0x0000000a0b0c8291 */ /* 0x004fe2000f8ec03f */
[----:B------:R-:W-:Y:S01]  /*0720*/  UMOV UR4, 0x20 ;  /* 0x0000002000047882 */ /* 0x000fe20000000000 */
[----:B------:R-:W-:-:S04]  /*0730*/  @!UP1 UIADD3 UR10, -UR18, 0x100000, URZ ;  /* 0x00100000120a9890 */ /* 0x000fc8000fffe13f */
[----:B------:R-:W-:Y:S02]  /*0740*/  @!UP1 USHF.L.U32 UR11, UR10, 0xb, URZ ;  /* 0x0000000b0a0b9899 */ /* 0x000fe4000800063f */
[----:B------:R-:W-:Y:S01]  /*0750*/  @!UP1 USHF.L.U32 UR10, UR10, 0x1, URZ ;  /* 0x000000010a0a9899 */ /* 0x000fe2000800063f */
[----:B------:R-:W-:Y:S01]  /*0760*/  ISETP.NE.AND P3, PT, R7, UR7, PT ;  /* 0x0000000707007c0c */ /* 0x000fe2000bf65270 */
[----:B------:R-:W-:-:S04]  /*0770*/  @!UP0 UIADD3 UR4, -UR4, 0x100000, URZ ;  /* 0x0010000004048890 */ /* 0x000fc8000fffe13f */
[----:B------:R-:W-:Y:S02]  /*0780*/  @!UP0 USHF.L.U32 UR5, UR4, 0xb, URZ ;  /* 0x0000000b04058899 */ /* 0x000fe4000800063f */
[----:B------:R-:W-:Y:S01]  /*0790*/  @!UP0 USHF.L.U32 UR4, UR4, 0x1, URZ ;  /* 0x0000000104048899 */ /* 0x000fe2000800063f */
[----:B------:R-:W-:Y:S01]  /*07a0*/  VOTEU.ALL UP0, P0 ;  /* 0x00000000003f7886 */ /* 0x000fe20000000000 */
[----:B-----5:R-:W-:Y:S01]  /*07b0*/  @!UP1 ULEA UR13, UR16, UR13, 0x18 ;  /* 0x0000000d100d9291 */ /* 0x020fe2000f8ec03f */
[----:B------:R-:W-:Y:S01]  /*07c0*/  VOTEU.ALL UP1, P0 ;  /* 0x00000000003f7886 */ /* 0x000fe20000020000 */
[----:B------:R-:W-:Y:S01]  /*07d0*/  UIADD3 UR9, -UR9, URZ, URZ ;  /* 0x0000003f09097290 */ /* 0x000fe2000fffe13f */
[----:B------:R-:W-:Y:S01]  /*07e0*/  LOP3.LUT P0, RZ, R4, 0x7, RZ, 0xc0, !PT ;  /* 0x0000000704ff7812 */ /* 0x000fe2000780c0ff */
[----:B------:R-:W0:Y:S06]  /*07f0*/  FENCE.VIEW.ASYNC.S ;  /* 0x00000000000073c6 */ /* 0x000e2c0000000000 */
[----:B0-----:R-:W0:Y:S01]  /*0800*/  @!UP0 SYNCS.EXCH.64 URZ, [UR12+0x50], UR4 ;  /* 0x000050040c3f85b2 */ /* 0x001e220008000100 */
[----:B------:R-:W-:-:S02]  /*0810*/  @P3 LEA.HI R0, R145, R145, RZ, 0x1 ;  /* 0x0000009191003211 */ /* 0x000fc400078f08ff */
[----:B---3--:R-:W-:Y:S02]  /*0820*/  ISETP.EQ.U32.AND P1, PT, R2, 0x1, PT ;  /* 0x000000010200780c */ /* 0x008fe40003f22070 */
[----:B------:R-:W-:Y:S02]  /*0830*/  @P3 SHF.R.S32.HI R0, RZ, 0x1, R0 ;  /* 0x00000001ff003819 */ /* 0x000fe40000011400 */
[----:B------:R-:W-:-:S04]  /*0840*/  ISETP.LT.U32.AND P0, PT, R145, 0x2, !P0 ;  /* 0x000000029100780c */ /* 0x000fc80004701070 */
[----:B-1----:R-:W-:Y:S01]  /*0850*/  SEL R5, RZ, 0x1, !P0 ;  /* 0x00000001ff057807 */ /* 0x002fe20004000000 */
[----:B------:R1:W2:Y:S01]  /*0860*/  @!UP1 SYNCS.EXCH.64 URZ, [UR12+0x58], UR4 ;  /* 0x000058040c3f95b2 */ /* 0x0002a20008000100 */
[----:B------:R-:W-:Y:S01]  /*0870*/  NOP ;  /* 0x0000000000007918 */ /* 0x000fe20000000000 */
[----:B-1----:R-:W-:Y:S01]  /*0880*/  UIMAD UR4, UR17, UR9, UR8 ;  /* 0x00000009110472a4 */ /* 0x002fe2000f8e0208 */
[----:B------:R1:W3:Y:S05]  /*0890*/  @!UP2 SYNCS.EXCH.64 URZ, [UR13+0x30], UR10 ;  /* 0x0000300a0d3fa5b2 */ /* 0x0002ea0008000100 */
[----:B------:R-:W-:-:S04]  /*08a0*/  @P3 ISETP.NE.AND P4, PT, R0, UR4, PT ;  /* 0x0000000400003c0c */ /* 0x000fc8000bf85270 */
[----:B------:R-:W-:-:S04]  /*08b0*/  @P3 SEL R144, RZ, 0x1, P4 ;  /* 0x00000001ff903807 */ /* 0x000fc80002000000 */
[----:B------:R-:W-:Y:S01]  /*08c0*/  LOP3.LUT R144, R144, R5, RZ, 0xc0, !PT ;  /* 0x0000000590907212 */ /* 0x000fe200078ec0ff */
[----:B------:R1:W0:Y:S01]  /*08d0*/  @!UP3 SYNCS.EXCH.64 URZ, [UR13+0x38], UR10 ;  /* 0x0000380a0d3fb5b2 */ /* 0x0002220008000100 */
[----:B------:R1:W0:Y:S01]  /*08e0*/  @!UP4 SYNCS.EXCH.64 URZ, [UR13+0x40], UR10 ;  /* 0x0000400a0d3fc5b2 */ /* 0x0002220008000100 */
[----:B------:R1:W0:Y:S01]  /*08f0*/  @!UP5 SYNCS.EXCH.64 URZ, [UR13+0x48], UR10 ;  /* 0x0000480a0d3fd5b2 */ /* 0x0002220008000100 */
[----:B------:R-:W-:Y:S01]  /*0900*/  NOP ;  /* 0x0000000000007918 */ /* 0x000fe20000000000 */
[----:B-1----:R-:W-:Y:S05]  /*0910*/  @!P1 BRA `(.L_x_3) ;  /* 0x0000000000089947 */ /* 0x002fea0003800000 */
[----:B0-234-:R-:W-:Y:S01]  /*0920*/  UCGABAR_ARV ;  /* 0x00000000000079c7 */ /* 0x01dfe20008000000 */
[----:B------:R-:W-:Y:S05]  /*0930*/  BRA `(.L_x_4) ;  /* 0x0000000000047947 */ /* 0x000fea0003800000 */
.L_x_3:
[----:B0-234-:R-:W-:Y:S01]  /*0940*/  NOP ;  /* 0x0000000000007918 */ /* 0x01dfe20000000000 */
.L_x_4:
[----:B------:R-:W-:Y:S01]  /*0950*/  ULDC.64 UR4, c[0x0][0x598] ;  /* 0x0001660000047ab9 */ /* 0x000fe20000000a00 */
[----:B------:R-:W-:Y:S01]  /*0960*/  ULDC.64 UR48, c[0x0][0x208] ;  /* 0x0000820000307ab9 */ /* 0x000fe20000000a00 */
[----:B------:R-:W-:-:S04]  /*0970*/  ISETP.NE.U32.AND P0, PT, RZ, UR4, PT ;  /* 0x00000004ff007c0c */ /* 0x000fc8000bf05070 */
[----:B------:R-:W-:-:S13]  /*0980*/  ISETP.NE.AND.EX P0, PT, RZ, UR5, PT, P0 ;  /* 0x00000005ff007c0c */ /* 0x000fda000bf05300 */
[----:B------:R-:W-:Y:S05]  /*0990*/  @!P0 BRA `(.L_x_5) ;  /* 0x00000000001c8947 */ /* 0x000fea0003800000 */
[----:B------:R-:W0:Y:S02]  /*09a0*/  LDC.64 R6, c[0x0][0x598] ;  /* 0x00016600ff067b82 */ /* 0x000e240000000a00 */
[----:B0-----:R-:W2:Y:S02]  /*09b0*/  LDG.E.64 R6, desc[UR48][R6.64] ;  /* 0x0000003006067981 */ /* 0x001ea4000c1e1b00 */
[----:B--2---:R-:W-:-:S04]  /*09c0*/  ISETP.NE.U32.AND P0, PT, R6, RZ, PT ;  /* 0x000000ff0600720c */ /* 0x004fc80003f05070 */
[----:B------:R-:W-:-:S13]  /*09d0*/  ISETP.NE.AND.EX P0, PT, R7, RZ, PT, P0 ;  /* 0x000000ff0700720c */ /* 0x000fda0003f05300 */
[----:B------:R-:W-:Y:S05]  /*09e0*/  @!P0 BRA `(.L_x_5) ;  /* 0x0000000000088947 */ /* 0x000fea0003800000 */
[----:B------:R0:W5:Y:S01]  /*09f0*/  LD.E R23, desc[UR48][R6.64] ;  /* 0x0000003006177980 */ /* 0x000162000c101900 */
[----:B------:R-:W-:Y:S05]  /*0a00*/  BRA `(.L_x_6) ;  /* 0x0000000000247947 */ /* 0x000fea0003800000 */
.L_x_5:
[----:B------:R-:W-:Y:S02]  /*0a10*/  ULDC.64 UR4, c[0x0][0x588] ;  /* 0x0001620000047ab9 */ /* 0x000fe40000000a00 */
[----:B------:R-:W-:-:S04]  /*0a20*/  ISETP.NE.U32.AND P0, PT, RZ, UR4, PT ;  /* 0x00000004ff007c0c */ /* 0x000fc8000bf05070 */
[----:B------:R-:W-:-:S13]  /*0a30*/  ISETP.NE.AND.EX P0, PT, RZ, UR5, PT, P0 ;  /* 0x00000005ff007c0c */ /* 0x000fda000bf05300 */
[----:B------:R-:W-:Y:S05]  /*0a40*/  @!P0 BRA `(.L_x_7) ;  /* 0x00000000000c8947 */ /* 0x000fea0003800000 */
[----:B------:R-:W0:Y:S02]  /*0a50*/  LDC.64 R6, c[0x0][0x588] ;  /* 0x00016200ff067b82 */ /* 0x000e240000000a00 */
[----:B0-----:R1:W5:Y:S01]  /*0a60*/  LDG.E R23, desc[UR48][R6.64] ;  /* 0x0000003006177981 */ /* 0x001362000c1e1900 */
[----:B------:R-:W-:Y:S05]  /*0a70*/  BRA `(.L_x_6) ;  /* 0x0000000000087947 */ /* 0x000fea0003800000 */
.L_x_7:
[----:B------:R-:W-:Y:S02]  /*0a80*/  ULDC UR4, c[0x0][0x580] ;  /* 0x0001600000047ab9 */ /* 0x000fe40000000800 */
[----:B------:R-:W-:-:S07]  /*0a90*/  IMAD.U32 R23, RZ, RZ, UR4 ;  /* 0x00000004ff177e24 */ /* 0x000fce000f8e00ff */
.L_x_6:
[----:B------:R-:W-:Y:S02]  /*0aa0*/  ULDC.64 UR4, c[0x0][0x5a0] ;  /* 0x0001680000047ab9 */ /* 0x000fe40000000a00 */
[----:B------:R-:W-:-:S04]  /*0ab0*/  ISETP.NE.U32.AND P0, PT, RZ, UR4, PT ;  /* 0x00000004ff007c0c */ /* 0x000fc8000bf05070 */
[----:B------:R-:W-:-:S13]  /*0ac0*/  ISETP.NE.AND.EX P0, PT, RZ, UR5, PT, P0 ;  /* 0x00000005ff007c0c */ /* 0x000fda000bf05300 */
[----:B------:R-:W-:Y:S05]  /*0ad0*/  @!P0 BRA `(.L_x_8) ;  /* 0x00000000001c8947 */ /* 0x000fea0003800000 */
[----:B01----:R-:W0:Y:S02]  /*0ae0*/  LDC.64 R6, c[0x0][0x5a0] ;  /* 0x00016800ff067b82 */ /* 0x003e240000000a00 */
[----:B0-----:R-:W2:Y:S02]  /*0af0*/  LDG.E.64 R6, desc[UR48][R6.64] ;  /* 0x0000003006067981 */ /* 0x001ea4000c1e1b00 */
[----:B--2---:R-:W-:-:S04]  /*0b00*/  ISETP.NE.U32.AND P0, PT, R6, RZ, PT ;  /* 0x000000ff0600720c */ /* 0x004fc80003f05070 */
[----:B------:R-:W-:-:S13]  /*0b10*/  ISETP.NE.AND.EX P0, PT, R7, RZ, PT, P0 ;  /* 0x000000ff0700720c */ /* 0x000fda0003f05300 */
[----:B------:R-:W-:Y:S05]  /*0b20*/  @!P0 BRA `(.L_x_8) ;  /* 0x0000000000088947 */ /* 0x000fea0003800000 */
[----:B------:R0:W5:Y:S01]  /*0b30*/  LD.E R22, desc[UR48][R6.64] ;  /* 0x0000003006167980 */ /* 0x000162000c101900 */
[----:B------:R-:W-:Y:S05]  /*0b40*/  BRA `(.L_x_9) ;  /* 0x0000000000247947 */ /* 0x000fea0003800000 */
.L_x_8:
[----:B------:R-:W-:Y:S02]  /*0b50*/  ULDC.64 UR4, c[0x0][0x590] ;  /* 0x0001640000047ab9 */ /* 0x000fe40000000a00 */
[----:B------:R-:W-:-:S04]  /*0b60*/  ISETP.NE.U32.AND P0, PT, RZ, UR4, PT ;  /* 0x00000004ff007c0c */ /* 0x000fc8000bf05070 */
[----:B------:R-:W-:-:S13]  /*0b70*/  ISETP.NE.AND.EX P0, PT, RZ, UR5, PT, P0 ;  /* 0x00000005ff007c0c */ /* 0x000fda000bf05300 */
[----:B------:R-:W-:Y:S05]  /*0b80*/  @!P0 BRA `(.L_x_10) ;  /* 0x00000000000c8947 */ /* 0x000fea0003800000 */
[----:B01----:R-:W0:Y:S02]  /*0b90*/  LDC.64 R6, c[0x0][0x590] ;  /* 0x00016400ff067b82 */ /* 0x003e240000000a00 */
[----:B0-----:R1:W5:Y:S01]  /*0ba0*/  LDG.E R22, desc[UR48][R6.64] ;  /* 0x0000003006167981 */ /* 0x001362000c1e1900 */
[----:B------:R-:W-:Y:S05]  /*0bb0*/  BRA `(.L_x_9) ;  /* 0x0000000000087947 */ /* 0x000fea0003800000 */
.L_x_10:
[----:B------:R-:W-:Y:S02]  /*0bc0*/  ULDC UR4, c[0x0][0x584] ;  /* 0x0001610000047ab9 */ /* 0x000fe40000000800 */
[----:B------:R-:W-:-:S07]  /*0bd0*/  IMAD.U32 R22, RZ, RZ, UR4 ;  /* 0x00000004ff167e24 */ /* 0x000fce000f8e00ff */
.L_x_9:
[----:B------:R-:W-:Y:S01]  /*0be0*/  ULDC UR4, c[0x0][0x65c] ;  /* 0x0001970000047ab9 */ /* 0x000fe20000000800 */
[----:B01----:R-:W0:Y:S01]  /*0bf0*/  LDC.64 R6, c[0x0][0x650] ;  /* 0x00019400ff067b82 */ /* 0x003e220000000a00 */
[----:B------:R-:W-:Y:S01]  /*0c00*/  UISETP.NE.AND UP2, UPT, UR4, 0x1, UPT ;  /* 0x000000010400788c */ /* 0x000fe2000bf45270 */
[----:B------:R-:W-:Y:S01]  /*0c10*/  IMAD.MOV.U32 R19, RZ, RZ, -0x1 ;  /* 0xffffffffff137424 */ /* 0x000fe200078e00ff */
[----:B------:R-:W-:Y:S01]  /*0c20*/  UISETP.NE.AND UP0, UPT, UR19, 0x2, UPT ;  /* 0x000000021300788c */ /* 0x000fe2000bf05270 */
[----:B------:R-:W-:Y:S01]  /*0c30*/  IMAD.MOV.U32 R18, RZ, RZ, -0x1 ;  /* 0xffffffffff127424 */ /* 0x000fe200078e00ff */
[----:B------:R-:W-:Y:S01]  /*0c40*/  UP2UR UR40, UPR, URZ, 0x4 ;  /* 0x000000043f287883 */ /* 0x000fe20008000000 */
[----:B------:R-:W-:-:S06]  /*0c50*/  IMAD.MOV.U32 R2, RZ, RZ, -0x1 ;  /* 0xffffffffff027424 */ /* 0x000fcc00078e00ff */
[----:B------:R-:W-:Y:S01]  /*0c60*/  @UP2 ULDC UR12, c[0x0][0x10] ;  /* 0x00000400000c2ab9 */ /* 0x000fe20000000800 */
[----:B------:R-:W-:Y:S01]  /*0c70*/  @UP2 UMOV UR4, UR8 ;  /* 0x0000000800042c82 */ /* 0x000fe20008000000 */
[----:B------:R-:W-:Y:S01]  /*0c80*/  @UP2 UMOV UR5, URZ ;  /* 0x0000003f00052c82 */ /* 0x000fe20008000000 */
[----:B------:R-:W-:Y:S01]  /*0c90*/  @!UP2 ULDC UR16, c[0x0][0xc] ;  /* 0x000003000010aab9 */ /* 0x000fe20000000800 */
[----:B------:R-:W-:Y:S01]  /*0ca0*/  @UP2 UIMAD.WIDE.U32 UR12, UR15, UR12, UR4 ;  /* 0x0000000c0f0c22a5 */ /* 0x000fe2000f8e0004 */
[----:B------:R-:W-:Y:S02]  /*0cb0*/  ULDC UR10, c[0x0][0xc] ;  /* 0x00000300000a7ab9 */ /* 0x000fe40000000800 */
[----:B------:R-:W-:Y:S01]  /*0cc0*/  @UP2 UMOV UR4, URZ ;  /* 0x0000003f00042c82 */ /* 0x000fe20008000000 */
[----:B------:R-:W-:Y:S01]  /*0cd0*/  UMOV UR5, URZ ;  /* 0x0000003f00057c82 */ /* 0x000fe20008000000 */
[----:B------:R-:W-:Y:S01]  /*0ce0*/  @UP2 UIADD3 UR18, UR13, UR4, URZ ;  /* 0x000000040d122290 */ /* 0x000fe2000fffe03f */
[----:B------:R-:W-:-:S02]  /*0cf0*/  ULDC UR11, c[0x0][0x10] ;  /* 0x00000400000b7ab9 */ /* 0x000fc40000000800 */
[----:B------:R-:W-:Y:S01]  /*0d00*/  UMOV UR4, UR15 ;  /* 0x0000000f00047c82 */ /* 0x000fe20008000000 */
[----:B------:R-:W-:Y:S02]  /*0d10*/  UIMAD.WIDE.U32 UR10, UR10, UR11, URZ ;  /* 0x0000000b0a0a72a5 */ /* 0x000fe4000f8e003f */
[----:B------:R-:W-:Y:S01]  /*0d20*/  @!UP2 UIMAD.WIDE.U32 UR4, UR8, UR16, UR4 ;  /* 0x000000100804a2a5 */ /* 0x000fe2000f8e0004 */
[----:B------:R-:W-:Y:S02]  /*0d30*/  ULDC UR13, c[0x0][0x14] ;  /* 0x00000500000d7ab9 */ /* 0x000fe40000000800 */
[----:B------:R-:W-:Y:S02]  /*0d40*/  UIMAD.WIDE.U32 UR38, UR10, UR13, URZ ;  /* 0x0000000d0a2672a5 */ /* 0x000fe4000f8e003f */
[----:B------:R-:W-:Y:S02]  /*0d50*/  UIMAD UR41, UR11, UR13, URZ ;  /* 0x0000000d0b2972a4 */ /* 0x000fe4000f8e023f */
[----:B------:R-:W-:Y:S01]  /*0d60*/  @!UP2 UMOV UR12, UR4 ;  /* 0x00000004000cac82 */ /* 0x000fe20008000000 */
[----:B------:R-:W-:Y:S01]  /*0d70*/  @!UP2 UMOV UR18, UR5 ;  /* 0x000000050012ac82 */ /* 0x000fe20008000000 */
[----:B------:R-:W-:-:S02]  /*0d80*/  UIADD3 UR41, UR39, UR41, URZ ;  /* 0x0000002927297290 */ /* 0x000fc4000fffe03f */
[----:B------:R-:W-:-:S04]  /*0d90*/  UIADD3 UR4, UP1, UR12, UR38, URZ ;  /* 0x000000260c047290 */ /* 0x000fc8000ff3e03f */
[----:B------:R-:W-:Y:S02]  /*0da0*/  UIADD3.X UR5, UR18, UR41, URZ, UP1, !UPT ;  /* 0x0000002912057290 */ /* 0x000fe40008ffe43f */
[----:B------:R-:W-:Y:S02]  /*0db0*/  USEL UR4, UR4, UR12, !UP0 ;  /* 0x0000000c04047287 */ /* 0x000fe4000c000000 */
[----:B------:R-:W-:-:S04]  /*0dc0*/  USEL UR5, UR5, UR18, !UP0 ;  /* 0x0000001205057287 */ /* 0x000fc8000c000000 */
[----:B0-----:R-:W-:Y:S01]  /*0dd0*/  ISETP.LE.U32.AND P0, PT, R6, UR4, PT ;  /* 0x0000000406007c0c */ /* 0x001fe2000bf03070 */
[----:B------:R-:W-:Y:S02]  /*0de0*/  IMAD.U32 R16, RZ, RZ, UR4 ;  /* 0x00000004ff107e24 */ /* 0x000fe4000f8e00ff */
[----:B------:R-:W-:Y:S02]  /*0df0*/  IMAD.U32 R0, RZ, RZ, UR5 ;  /* 0x00000005ff007e24 */ /* 0x000fe4000f8e00ff */
[----:B------:R-:W-:-:S03]  /*0e00*/  IMAD.U32 R17, RZ, RZ, UR5 ;  /* 0x00000005ff117e24 */ /* 0x000fc6000f8e00ff */
[----:B------:R-:W-:Y:S02]  /*0e10*/  ISETP.GE.U32.AND.EX P0, PT, R0, R7, PT, P0 ;  /* 0x000000070000720c */ /* 0x000fe40003f06100 */
[----:B------:R-:W-:-:S11]  /*0e20*/  PRMT R0, RZ, 0x7610, R0 ;  /* 0x00007610ff007816 */ /* 0x000fd60000000000 */
[----:B------:R-:W-:Y:S05]  /*0e30*/  @P0 BRA `(.L_x_11) ;  /* 0x0000000400500947 */ /* 0x000fea0003800000 */
[----:B------:R-:W-:Y:S01]  /*0e40*/  ULDC.64 UR18, c[0x0][0x628] ;  /* 0x00018a0000127ab9 */ /* 0x000fe20000000a00 */
[C---:B------:R-:W-:Y:S01]  /*0e50*/  R2UR UR20, R16.reuse ;  /* 0x00000000101472ca */ /* 0x040fe200000e0000 */
[----:B------:R-:W-:Y:S01]  /*0e60*/  ULDC UR16, c[0x0][0x630] ;  /* 0x00018c0000107ab9 */ /* 0x000fe20000000800 */
[----:B------:R-:W-:Y:S02]  /*0e70*/  ISETP.NE.U32.AND P0, PT, RZ, UR18, PT ;  /* 0x00000012ff007c0c */ /* 0x000fe4000bf05070 */
[----:B------:R-:W-:Y:S02]  /*0e80*/  R2UR UR4, R16 ;  /* 0x00000000100472ca */ /* 0x000fe400000e0000 */
[----:B------:R-:W-:Y:S02]  /*0e90*/  ISETP.NE.AND.EX P0, PT, RZ, UR19, PT, P0 ;  /* 0x00000013ff007c0c */ /* 0x000fe4000bf05300 */
[----:B------:R-:W-:-:S11]  /*0ea0*/  R2UR UR5, R17 ;  /* 0x00000000110572ca */ /* 0x000fd600000e0000 */
[----:B------:R-:W-:Y:S05]  /*0eb0*/  @!P0 BRA `(.L_x_12) ;  /* 0x0000000000308947 */ /* 0x000fea0003800000 */
[----:B------:R-:W-:Y:S01]  /*0ec0*/  R2UR UR4, R16 ;  /* 0x00000000100472ca */ /* 0x000fe200000e0000 */
[----:B------:R-:W-:Y:S01]  /*0ed0*/  ULDC UR12, c[0x0][0x634] ;  /* 0x00018d00000c7ab9 */ /* 0x000fe20000000800 */
[----:B------:R-:W-:-:S11]  /*0ee0*/  R2UR UR15, R17 ;  /* 0x00000000110f72ca */ /* 0x000fd600000e0000 */
[----:B------:R-:W-:-:S04]  /*0ef0*/  UIADD3 UR12, UP1, UR4, UR12, URZ ;  /* 0x0000000c040c7290 */ /* 0x000fc8000ff3e03f */
[----:B------:R-:W-:-:S04]  /*0f00*/  UIADD3.X UR15, URZ, UR15, URZ, UP1, !UPT ;  /* 0x0000000f3f0f7290 */ /* 0x000fc80008ffe43f */
[----:B------:R-:W-:-:S04]  /*0f10*/  UIMAD.WIDE.U32 UR4, UR15, UR18, URZ ;  /* 0x000000120f0472a5 */ /* 0x000fc8000f8e003f */
[----:B------:R-:W-:Y:S02]  /*0f20*/  UIMAD.WIDE.U32 UR10, UP1, UR12, UR19, UR4 ;  /* 0x000000130c0a72a5 */ /* 0x000fe4000f820004 */
[----:B------:R-:W-:Y:S02]  /*0f30*/  UIMAD.WIDE.U32 UR4, UR12, UR18, URZ ;  /* 0x000000120c0472a5 */ /* 0x000fe4000f8e003f */
[----:B------:R-:W-:Y:S02]  /*0f40*/  UIADD3.X UR13, URZ, URZ, URZ, UP1, !UPT ;  /* 0x0000003f3f0d7290 */ /* 0x000fe40008ffe43f */
[----:B------:R-:W-:Y:S01]  /*0f50*/  UIADD3 URZ, UP1, UR5, UR10, URZ ;  /* 0x0000000a053f7290 */ /* 0x000fe2000ff3e03f */
[----:B------:R-:W-:-:S03]  /*0f60*/  UMOV UR12, UR11 ;  /* 0x0000000b000c7c82 */ /* 0x000fc60008000000 */
[----:B------:R-:W-:-:S12]  /*0f70*/  UIMAD.WIDE.U32.X UR4, UR15, UR19, UR12, UP1 ;  /* 0x000000130f0472a5 */ /* 0x000fd800088e040c */
.L_x_12:
[----:B------:R-:W-:Y:S01]  /*0f80*/  USHF.R.U64 UR4, UR4, UR16, UR5 ;  /* 0x0000001004047299 */ /* 0x000fe20008001205 */
[----:B------:R-:W-:Y:S01]  /*0f90*/  R2UR UR11, R17 ;  /* 0x00000000110b72ca */ /* 0x000fe200000e0000 */
[----:B------:R-:W-:Y:S02]  /*0fa0*/  USHF.R.U32.HI UR5, URZ, UR16, UR5 ;  /* 0x000000103f057299 */ /* 0x000fe40008011605 */
[----:B------:R-:W-:Y:S01]  /*0fb0*/  UIADD3 UR12, UP1, URZ, -UR4, URZ ;  /* 0x800000043f0c7290 */ /* 0x000fe2000ff3e03f */
[----:B------:R-:W-:Y:S01]  /*0fc0*/  ULDC.64 UR18, c[0x0][0x620] ;  /* 0x0001880000127ab9 */ /* 0x000fe20000000a00 */
[----:B------:R-:W-:Y:S02]  /*0fd0*/  UISETP.NE.AND UP2, UPT, UR40, URZ, UPT ;  /* 0x0000003f2800728c */ /* 0x000fe4000bf45270 */
[----:B------:R-:W-:Y:S01]  /*0fe0*/  UIADD3.X UR5, URZ, ~UR5, URZ, UP1, !UPT ;  /* 0x800000053f057290 */ /* 0x000fe20008ffe43f */
[----:B------:R-:W-:Y:S01]  /*0ff0*/  UMOV UR10, UR20 ;  /* 0x00000014000a7c82 */ /* 0x000fe20008000000 */
[----:B------:R-:W-:-:S02]  /*1000*/  ULDC UR13, c[0x0][0x618] ;  /* 0x00018600000d7ab9 */ /* 0x000fc40000000800 */
[----:B------:R-:W-:Y:S02]  /*1010*/  UIMAD UR5, UR5, UR18, URZ ;  /* 0x00000012050572a4 */ /* 0x000fe4000f8e023f */
[----:B------:R-:W-:Y:S02]  /*1020*/  UIMAD.WIDE.U32 UR10, UR12, UR18, UR10 ;  /* 0x000000120c0a72a5 */ /* 0x000fe4000f8e000a */
[----:B------:R-:W-:Y:S02]  /*1030*/  UIMAD UR12, UR12, UR19, UR5 ;  /* 0x000000130c0c72a4 */ /* 0x000fe4000f8e0205 */
[----:B------:R-:W-:Y:S02]  /*1040*/  @UP2 UIMAD UR7, UR17, UR9, UR8 ;  /* 0x00000009110722a4 */ /* 0x000fe4000f8e0208 */
[----:B------:R-:W-:Y:S01]  /*1050*/  UIADD3 UR11, UR11, UR12, URZ ;  /* 0x0000000c0b0b7290 */ /* 0x000fe2000fffe03f */
[----:B------:R-:W-:Y:S01]  /*1060*/  ULDC.64 UR8, c[0x0][0x640] ;  /* 0x0001900000087ab9 */ /* 0x000fe20000000a00 */
[----:B------:R-:W-:-:S02]  /*1070*/  ULDC UR15, c[0x0][0x608] ;  /* 0x00018200000f7ab9 */ /* 0x000fc40000000800 */
[----:B------:R-:W-:Y:S01]  /*1080*/  USHF.R.U64 UR20, UR10, UR13, UR11 ;  /* 0x0000000d0a147299 */ /* 0x000fe2000800120b */
[----:B------:R-:W-:Y:S01]  /*1090*/  ISETP.NE.U32.AND P0, PT, RZ, UR8, PT ;  /* 0x00000008ff007c0c */ /* 0x000fe2000bf05070 */
[----:B------:R-:W-:Y:S01]  /*10a0*/  USHF.R.U32.HI UR11, URZ, UR13, UR11 ;  /* 0x0000000d3f0b7299 */ /* 0x000fe2000801160b */
[----:B------:R-:W-:Y:S02]  /*10b0*/  ULDC UR21, c[0x0][0x658] ;  /* 0x0001960000157ab9 */ /* 0x000fe40000000800 */
[----:B------:R-:W-:Y:S01]  /*10c0*/  ISETP.NE.AND.EX P0, PT, RZ, UR9, PT, P0 ;  /* 0x00000009ff007c0c */ /* 0x000fe2000bf05300 */
[----:B------:R-:W-:Y:S02]  /*10d0*/  USHF.R.U64 UR25, UR20, UR15, UR11 ;  /* 0x0000000f14197299 */ /* 0x000fe4000800120b */
[----:B------:R-:W-:Y:S01]  /*10e0*/  USHF.R.U32.HI UR11, URZ, UR15, UR11 ;  /* 0x0000000f3f0b7299 */ /* 0x000fe2000801160b */
[----:B------:R-:W-:Y:S01]  /*10f0*/  UMOV UR10, 0xffffffff ;  /* 0xffffffff000a7882 */ /* 0x000fe20000000000 */
[----:B------:R-:W-:Y:S01]  /*1100*/  ULDC UR5, c[0x0][0x600] ;  /* 0x0001800000057ab9 */ /* 0x000fe20000000800 */
[----:B------:R-:W-:-:S02]  /*1110*/  USHF.L.U32 UR10, UR10, UR21, URZ ;  /* 0x000000150a0a7299 */ /* 0x000fc4000800063f */
[----:B------:R-:W-:Y:S02]  /*1120*/  USHF.R.U64 UR26, UR25, UR21, UR11 ;  /* 0x00000015191a7299 */ /* 0x000fe4000800120b */
[----:B------:R-:W-:Y:S02]  /*1130*/  ULOP3.LUT UR15, URZ, UR10, URZ, 0x33, !UPT ;  /* 0x0000000a3f0f7292 */ /* 0x000fe4000f8e333f */
[----:B------:R-:W-:Y:S02]  /*1140*/  UIADD3 UR19, UR5, -0x1, URZ ;  /* 0xffffffff05137890 */ /* 0x000fe4000fffe03f */
[----:B------:R-:W-:Y:S01]  /*1150*/  USHF.R.U32.HI UR11, URZ, UR21, UR11 ;  /* 0x000000153f0b7299 */ /* 0x000fe2000801160b */
[----:B------:R-:W-:Y:S01]  /*1160*/  ULDC UR22, c[0x0][0x648] ;  /* 0x0001920000167ab9 */ /* 0x000fe20000000800 */
[----:B------:R-:W-:Y:S01]  /*1170*/  ULDC UR23, c[0x0][0x638] ;  /* 0x00018e0000177ab9 */ /* 0x000fe20000000800 */
[----:B------:R-:W-:Y:S01]  /*1180*/  UMOV UR24, 0x1 ;  /* 0x0000000100187882 */ /* 0x000fe20000000000 */
[----:B------:R-:W-:Y:S01]  /*1190*/  UMOV UR10, UR26 ;  /* 0x0000001a000a7c82 */ /* 0x000fe20008000000 */
[----:B------:R-:W-:Y:S07]  /*11a0*/  @!P0 BRA `(.L_x_13) ;  /* 0x0000000000308947 */ /* 0x000fee0003800000 */
[----:B------:R-:W-:Y:S02]  /*11b0*/  ULDC UR16, c[0x0][0x64c] ;  /* 0x0001930000107ab9 */ /* 0x000fe40000000800 */
        /* <DEDUP_REMOVED lines=8> */
[----:B------:R-:W-:-:S07]  /*1240*/  UIMAD.WIDE.U32.X UR8, UR18, UR9, UR16, UP1 ;  /* 0x00000009120872a5 */ /* 0x000fce00088e0410 */
[----:B------:R-:W-:Y:S01]  /*1250*/  UMOV UR10, UR8 ;  /* 0x00000008000a7c82 */ /* 0x000fe20008000000 */
[----:B------:R-:W-:-:S05]  /*1260*/  UMOV UR11, UR9 ;  /* 0x00000009000b7c82 */ /* 0x000fca0008000000 */
.L_x_13:
[----:B------:R-:W-:Y:S01]  /*1270*/  USHF.R.U64 UR9, UR10, UR22, UR11 ;  /* 0x000000160a097299 */ /* 0x000fe2000800120b */
[----:B------:R-:W-:Y:S01]  /*1280*/  IMAD.MOV.U32 R0, RZ, RZ, 0x1 ;  /* 0x00000001ff007424 */ /* 0x000fe200078e00ff */
[----:B------:R-:W-:Y:S01]  /*1290*/  USHF.L.U32 UR8, UR24, UR21, URZ ;  /* 0x0000001518087299 */ /* 0x000fe2000800063f */
[----:B------:R-:W-:Y:S01]  /*12a0*/  IMAD.U32 R2, RZ, RZ, UR4 ;  /* 0x00000004ff027e24 */ /* 0x000fe2000f8e00ff */
[----:B------:R-:W-:Y:S02]  /*12b0*/  ULOP3.LUT UR15, UR25, UR15, URZ, 0xc0, !UPT ;  /* 0x0000000f190f7292 */ /* 0x000fe4000f8ec03f */
[----:B------:R-:W-:Y:S02]  /*12c0*/  UIADD3 UR10, -UR9, URZ, URZ ;  /* 0x0000003f090a7290 */ /* 0x000fe4000fffe13f */
[----:B------:R-:W-:Y:S02]  /*12d0*/  UIMAD UR15, UR8, UR9, UR15 ;  /* 0x00000009080f72a4 */ /* 0x000fe4000f8e020f */
[----:B------:R-:W-:-:S02]  /*12e0*/  ULOP3.LUT UR19, UR20, UR19, URZ, 0xc0, !UPT ;  /* 0x0000001314137292 */ /* 0x000fc4000f8ec03f */
[----:B------:R-:W-:Y:S01]  /*12f0*/  UIMAD UR8, UR10, UR23, UR26 ;  /* 0x000000170a0872a4 */ /* 0x000fe2000f8e021a */
[----:B------:R-:W-:Y:S01]  /*1300*/  ULDC UR9, c[0x0][0x610] ;  /* 0x0001840000097ab9 */ /* 0x000fe20000000800 */
[----:B------:R-:W-:Y:S02]  /*1310*/  UISETP.NE.AND UP1, UPT, UR40, URZ, UPT ;  /* 0x0000003f2800728c */ /* 0x000fe4000bf25270 */
[----:B------:R-:W-:Y:S02]  /*1320*/  UIMAD UR7, UR15, UR9, UR7 ;  /* 0x000000090f0772a4 */ /* 0x000fe4000f8e0207 */
[----:B------:R-:W-:-:S04]  /*1330*/  UIMAD UR8, UR8, UR5, UR19 ;  /* 0x00000005080872a4 */ /* 0x000fc8000f8e0213 */
[----:B------:R-:W-:Y:S02]  /*1340*/  USEL UR5, UR8, UR7, !UP1 ;  /* 0x0000000708057287 */ /* 0x000fe4000c800000 */
[----:B------:R-:W-:-:S04]  /*1350*/  USEL UR7, UR7, UR8, !UP1 ;  /* 0x0000000807077287 */ /* 0x000fc8000c800000 */
[----:B------:R-:W-:Y:S02]  /*1360*/  IMAD.U32 R18, RZ, RZ, UR5 ;  /* 0x00000005ff127e24 */ /* 0x000fe4000f8e00ff */
[----:B------:R-:W-:-:S07]  /*1370*/  IMAD.U32 R19, RZ, RZ, UR7 ;  /* 0x00000007ff137e24 */ /* 0x000fce000f8e00ff */
.L_x_11:
[----:B------:R-:W-:Y:S05]  /*1380*/  @!P1 BRA `(.L_x_14) ;  /* 0x00000000000c9947 */ /* 0x000fea0003800000 */
[----:B------:R-:W-:Y:S01]  /*1390*/  UCGABAR_WAIT ;  /* 0x0000000000007dc7 */ /* 0x000fe20008000000 */
[----:B------:R-:W-:Y:S01]  /*13a0*/  CCTL.IVALL ;  /* 0x00000000ff00798f */ /* 0x000fe20002000000 */
[----:B------:R-:W-:Y:S05]  /*13b0*/  BRA `(.L_x_15) ;  /* 0x0000000000047947 */ /* 0x000fea0003800000 */
.L_x_14:
[----:B------:R-:W-:Y:S06]  /*13c0*/  BAR.SYNC.DEFER_BLOCKING 0x0 ;  /* 0x0000000000007b1d */ /* 0x000fec0000010000 */
.L_x_15:
[----:B------:R-:W-:Y:S02]  /*13d0*/  ULDC UR4, c[0x0][0x28c] ;  /* 0x0000a30000047ab9 */ /* 0x000fe40000000800 */
[----:B------:R-:W-:-:S04]  /*13e0*/  UIADD3 UR4, UR4, 0xff, URZ ;  /* 0x000000ff04047890 */ /* 0x000fc8000fffe03f */
[----:B------:R-:W-:-:S04]  /*13f0*/  USHF.R.S32.HI UR5, URZ, 0x1f, UR4 ;  /* 0x0000001f3f057899 */ /* 0x000fc80008011404 */
[----:B------:R-:W-:-:S04]  /*1400*/  ULEA.HI UR5, UR5, UR4, URZ, 0x8 ;  /* 0x0000000405057291 */ /* 0x000fc8000f8f403f */
[----:B------:R-:W-:Y:S01]  /*1410*/  USHF.R.S32.HI UR37, URZ, 0x8, UR5 ;  /* 0x000000083f257899 */ /* 0x000fe20008011405 */
[----:B------:R-:W-:Y:S11]  /*1420*/  @!P2 BRA `(.L_x_16) ;  /* 0x000000d4000ca947 */ /* 0x000ff60003800000 */
[----:B------:R-:W-:-:S06]  /*1430*/  UISETP.GT.U32.AND UP1, UPT, UR14, 0x1, UPT ;  /* 0x000000010e00788c */ /* 0x000fcc000bf24070 */
[----:B------:R-:W-:-:S13]  /*1440*/  PLOP3.LUT P0, PT, PT, PT, UP1, 0x80, 0x0 ;  /* 0x000000000000781c */ /* 0x000fda0003f0f018 */
[----:B------:R-:W-:Y:S05]  /*1450*/  @P0 EXIT ;  /* 0x000000000000094d */ /* 0x000fea0003800000 */
.L_x_17:
[----:B------:R-:W-:-:S08]  /*1460*/  NOP ;  /* 0x0000000000007918 */ /* 0x000fd00000000000 */
[----:B------:R-:W0:Y:S02]  /*1470*/  USETMAXREG.TRY_ALLOC.CTAPOOL UP1, 0xe8 ;  /* 0x000000e8000079c8 */ /* 0x000e240008020600 */
[----:B0-----:R-:W-:-:S13]  /*1480*/  PLOP3.LUT P0, PT, PT, PT, UP1, 0x80, 0x0 ;  /* 0x000000000000781c */ /* 0x001fda0003f0f018 */
[----:B------:R-:W-:Y:S05]  /*1490*/  @!P0 BRA `(.L_x_17) ;  /* 0xfffffffc00f08947 */ /* 0x000fea000383ffff */
[----:B------:R-:W-:-:S13]  /*14a0*/  LOP3.LUT P0, RZ, R0, 0xff, RZ, 0xc0, !PT ;  /* 0x000000ff00ff7812 */ /* 0x000fda000780c0ff */
[----:B------:R-:W-:Y:S05]  /*14b0*/  @!P0 EXIT ;  /* 0x000000000000894d */ /* 0x000fea0003800000 */
[----:B------:R-:W0:Y:S01]  /*14c0*/  S2UR UR5, SR_CgaCtaId ;  /* 0x00000000000579c3 */ /* 0x000e220000008800 */
[----:B------:R-:W-:Y:S01]  /*14d0*/  VIADD R8, R8, 0xffffffff ;  /* 0xffffffff08087836 */ /* 0x000fe20000000000 */
[CC--:B------:R-:W-:Y:S01]  /*14e0*/  LEA.HI R0, R9.reuse, R4.reuse, RZ, 0x2 ;  /* 0x0000000409007211 */ /* 0x0c0fe200078f10ff */
[----:B------:R-:W-:Y:S01]  /*14f0*/  UMOV UR36, 0x400 ;  /* 0x0000040000247882 */ /* 0x000fe20000000000 */
[----:B------:R-:W-:Y:S01]  /*1500*/  LEA.HI R9, R9, R4, RZ, 0x5 ;  /* 0x0000000409097211 */ /* 0x000fe200078f28ff */
[----:B------:R-:W-:Y:S01]  /*1510*/  USHF.R.U32.HI UR4, URZ, 0x1, UR37 ;  /* 0x000000013f047899 */ /* 0x000fe20008011625 */
[C---:B------:R-:W-:Y:S01]  /*1520*/  R2UR UR44, R8.reuse ;  /* 0x00000000082c72ca */ /* 0x040fe200000e0000 */
[----:B------:R-:W-:Y:S01]  /*1530*/  ULOP3.LUT UR43, UR37, 0x1, URZ, 0xc0, !UPT ;  /* 0x00000001252b7892 */ /* 0x000fe2000f8ec03f */
[--C-:B------:R-:W-:Y:S01]  /*1540*/  SHF.R.S32.HI R146, RZ, 0x2, R0.reuse ;  /* 0x00000002ff927819 */ /* 0x100fe20000011400 */
[----:B------:R-:W-:Y:S01]  /*1550*/  UISETP.LT.AND UP1, UPT, UR37, 0x1, UPT ;  /* 0x000000012500788c */ /* 0x000fe2000bf21270 */
[----:B------:R-:W-:Y:S01]  /*1560*/  SHF.R.S32.HI R3, RZ, 0x1f, R0 ;  /* 0x0000001fff037819 */ /* 0x000fe20000011400 */
[----:B------:R-:W-:Y:S01]  /*1570*/  ULOP3.LUT UR4, UR4, 0x1, URZ, 0xc0, !UPT ;  /* 0x0000000104047892 */ /* 0x000fe2000f8ec03f */
[----:B------:R-:W-:Y:S01]  /*1580*/  SHF.R.S32.HI R9, RZ, 0x5, R9 ;  /* 0x00000005ff097819 */ /* 0x000fe20000011409 */
[----:B------:R-:W-:Y:S01]  /*1590*/  ULDC UR6, c[0x0][0x284] ;  /* 0x0000a10000067ab9 */ /* 0x000fe20000000800 */
[----:B------:R-:W-:Y:S01]  /*15a0*/  LEA.HI R3, R3, R146, RZ, 0x3 ;  /* 0x0000009203037211 */ /* 0x000fe200078f18ff */
[----:B------:R-:W-:Y:S01]  /*15b0*/  USEL UR43, UR43, URZ, !UP0 ;  /* 0x0000003f2b2b7287 */ /* 0x000fe2000c000000 */
[----:B------:R-:W-:Y:S01]  /*15c0*/  ISETP.NE.AND P0, PT, R8, RZ, PT ;  /* 0x000000ff0800720c */ /* 0x000fe20003f05270 */
[----:B------:R-:W-:Y:S01]  /*15d0*/  USEL UR46, UR37, 0x1, UP1 ;  /* 0x00000001252e7887 */ /* 0x000fe20008800000 */
[----:B------:R-:W-:Y:S01]  /*15e0*/  LOP3.LUT R3, R3, 0xfffffff8, RZ, 0xc0, !PT ;  /* 0xfffffff803037812 */ /* 0x000fe200078ec0ff */
[----:B------:R-:W-:Y:S01]  /*15f0*/  USHF.L.U32 UR44, UR44, 0x3, URZ ;  /* 0x000000032c2c7899 */ /* 0x000fe2000800063f */
[----:B------:R-:W-:Y:S01]  /*1600*/  SEL R155, RZ, 0x1, P0 ;  /* 0x00000001ff9b7807 */ /* 0x000fe20000000000 */
[----:B------:R-:W-:-:S02]  /*1610*/  UISETP.EQ.U32.AND UP0, UPT, UR4, 0x1, !UP0 ;  /* 0x000000010400788c */ /* 0x000fc4000c702070 */
[----:B------:R-:W-:Y:S01]  /*1620*/  IMAD.IADD R146, R146, 0x1, -R3 ;  /* 0x0000000192927824 */ /* 0x000fe200078e0a03 */
[----:B0-----:R-:W-:Y:S01]  /*1630*/  ULEA UR36, UR5, UR36, 0x18 ;  /* 0x0000002405247291 */ /* 0x001fe2000f8ec03f */
[----:B------:R-:W-:Y:S01]  /*1640*/  IMAD.U32 R150, RZ, RZ, UR44 ;  /* 0x0000002cff967e24 */ /* 0x000fe2000f8e00ff */
[----:B------:R-:W-:Y:S01]  /*1650*/  LOP3.LUT R3, R0, 0xfffffffc, RZ, 0xc0, !PT ;  /* 0xfffffffc00037812 */ /* 0x000fe200078ec0ff */
[C-C-:B------:R-:W-:Y:S01]  /*1660*/  IMAD R153, R9.reuse, -0x10, -R146.reuse ;  /* 0xfffffff009997824 */ /* 0x140fe200078e0a92 */
[----:B------:R-:W-:Y:S01]  /*1670*/  UIADD3 UR45, UR36, 0x30, URZ ;  /* 0x00000030242d7890 */ /* 0x000fe2000fffe03f */
[--C-:B------:R-:W-:Y:S01]  /*1680*/  SHF.R.S32.HI R147, RZ, 0x1f, R146.reuse ;  /* 0x0000001fff937819 */ /* 0x100fe20000011492 */
[----:B------:R-:W-:Y:S01]  /*1690*/  UIADD3 UR46, -UR46, UR37, URZ ;  /* 0x000000252e2e7290 */ /* 0x000fe2000fffe13f */
[----:B------:R-:W-:Y:S01]  /*16a0*/  LOP3.LUT R152, R150, 0x8, RZ, 0xc0, !PT ;  /* 0x0000000896987812 */ /* 0x000fe200078ec0ff */
[----:B------:R-:W-:Y:S01]  /*16b0*/  IMAD.IADD R148, R4, 0x1, -R3 ;  /* 0x0000000104947824 */ /* 0x000fe200078e0a03 */
[----:B------:R-:W-:Y:S01]  /*16c0*/  LOP3.LUT R150, R150, 0x8, RZ, 0xc, !PT ;  /* 0x0000000896967812 */ /* 0x000fe200078e0cff */
[----:B------:R-:W-:Y:S01]  /*16d0*/  IMAD.U32 R149, RZ, RZ, UR45 ;  /* 0x0000002dff957e24 */ /* 0x000fe2000f8e00ff */
[----:B------:R-:W-:Y:S01]  /*16e0*/  LOP3.LUT R152, R152, 0x18, RZ, 0x3c, !PT ;  /* 0x0000001898987812 */ /* 0x000fe200078e3cff */
[----:B------:R-:W-:Y:S01]  /*16f0*/  IMAD.WIDE R146, R9, 0x10, R146 ;  /* 0x0000001009927825 */ /* 0x000fe200078e0292 */
[----:B------:R-:W-:-:S03]  /*1700*/  USEL UR47, URZ, 0x1, !UP0 ;  /* 0x000000013f2f7887 */ /* 0x000fc6000c000000 */
[----:B------:R-:W-:Y:S02]  /*1710*/  VIADD R151, R149, UR44 ;  /* 0x0000002c95977c36 */ /* 0x000fe40008000000 */
[----:B------:R-:W-:-:S07]  /*1720*/  VIADD R153, R153, UR6 ;  /* 0x0000000699997c36 */ /* 0x000fce0008000000 */
.L_x_281:
[----:B------:R-:W-:Y:S01]  /*1730*/  SHF.L.U32 R0, R155, 0x1f, RZ ;  /* 0x0000001f9b007819 */ /* 0x000fe200000006ff */
[----:B------:R-:W-:Y:S02]  /*1740*/  ULDC UR4, c[0x0][0x28c] ;  /* 0x0000a30000047ab9 */ /* 0x000fe40000000800 */
[----:B------:R-:W-:Y:S01]  /*1750*/  ISETP.LT.AND P1, PT, RZ, UR4, PT ;  /* 0x00000004ff007c0c */ /* 0x000fe2000bf21270 */
[----:B------:R-:W0:Y:S02]  /*1760*/  SYNCS.PHASECHK.TRANS64.TRYWAIT P0, [R149+UR44], R0 ;  /* 0x00000000950075a7 */ /* 0x000e24000800016c */
[----:B0--34-:R-:W-:Y:S10]  /*1770*/  @!P0 BRA `(.L_x_18) ;  /* 0x000000e000388947 */ /* 0x019ff40003800000 */
.L_x_301:
[----:B------:R-:W-:Y:S05]  /*1780*/  @P1 BRA `(.L_x_19) ;  /* 0x0000000000401947 */ /* 0x000fea0003800000 */
[----:B0-----:R-:W-:Y:S01]  /*1790*/  MOV R0, 0x0 ;  /* 0x0000000000007802 */ /* 0x001fe20000000f00 */
[----:B------:R-:W-:Y:S01]  /*17a0*/  ULDC.64 UR4, c[0x4][0x68] ;  /* 0x01001a0000047ab9 */ /* 0x000fe20000000a00 */
[----:B------:R-:W-:Y:S01]  /*17b0*/  ULDC.64 UR6, c[0x4][0x8] ;  /* 0x0100020000067ab9 */ /* 0x000fe20000000a00 */
[----:B------:R-:W-:Y:S01]  /*17c0*/  IMAD.U32 R4, RZ, RZ, UR4 ;  /* 0x00000004ff047e24 */ /* 0x000fe2000f8e00ff */
[----:B------:R0:W1:Y:S01]  /*17d0*/  LDC.64 R14, c[0x4][R0] ;  /* 0x01000000000e7b82 */ /* 0x0000620000000a00 */
[----:B------:R-:W-:Y:S01]  /*17e0*/  IMAD.U32 R5, RZ, RZ, UR5 ;  /* 0x00000005ff057e24 */ /* 0x000fe2000f8e00ff */
[----:B------:R-:W-:Y:S01]  /*17f0*/  ULDC.64 UR4, c[0x4][0x70] ;  /* 0x01001c0000047ab9 */ /* 0x000fe20000000a00 */
[----:B------:R-:W-:Y:S02]  /*1800*/  IMAD.U32 R10, RZ, RZ, UR6 ;  /* 0x00000006ff0a7e24 */ /* 0x000fe4000f8e00ff */
[----:B------:R-:W-:Y:S02]  /*1810*/  IMAD.U32 R6, RZ, RZ, UR4 ;  /* 0x00000004ff067e24 */ /* 0x000fe4000f8e00ff */
[----:B------:R-:W-:-:S02]  /*1820*/  IMAD.U32 R7, RZ, RZ, UR5 ;  /* 0x00000005ff077e24 */ /* 0x000fc4000f8e00ff */
[----:B------:R-:W-:Y:S02]  /*1830*/  IMAD.U32 R11, RZ, RZ, UR7 ;  /* 0x00000007ff0b7e24 */ /* 0x000fe4000f8e00ff */
[----:B------:R-:W-:Y:S02]  /*1840*/  IMAD.MOV.U32 R8, RZ, RZ, 0x1e1 ;  /* 0x000001e1ff087424 */ /* 0x000fe400078e00ff */
[----:B------:R-:W-:Y:S02]  /*1850*/  IMAD.MOV.U32 R12, RZ, RZ, 0x1 ;  /* 0x00000001ff0c7424 */ /* 0x000fe400078e00ff */
[----:B0-----:R-:W-:-:S07]  /*1860*/  IMAD.MOV.U32 R13, RZ, RZ, RZ ;  /* 0x000000ffff0d7224 */ /* 0x001fce00078e00ff */
[----:B------:R-:W-:-:S07]  /*1870*/  LEPC R20, `(.L_x_19) ;  /* 0x000000001014794e */ /* 0x000fce0000000000 */
[----:B-1---5:R-:W-:Y:S05]  /*1880*/  CALL.ABS.NOINC R14 ;  /* 0x000000000e007343 */ /* 0x022fea0003c00000 */
.L_x_19:
[----:B------:R-:W-:-:S06]  /*1890*/  ULOP3.LUT UR4, UR42, 0x1, URZ, 0xfc, !UPT ;  /* 0x000000012a047892 */ /* 0x000fcc000f8efc3f */
[----:B0-----:R-:W-:-:S05]  /*18a0*/  IMAD.U32 R0, RZ, RZ, UR4 ;  /* 0x00000004ff007e24 */ /* 0x001fca000f8e00ff */
[----:B------:R-:W-:-:S13]  /*18b0*/  ISETP.NE.AND P0, PT, R0, 0x3, PT ;  /* 0x000000030000780c */ /* 0x000fda0003f05270 */
[----:B------:R-:W-:Y:S05]  /*18c0*/  @!P0 BRA `(.L_x_20) ;  /* 0x0000000000048947 */ /* 0x000fea0003800000 */
[----:B------:R-:W-:Y:S01]  /*18d0*/  BPT.TRAP 0x1 ;  /* 0x000000040000795c */ /* 0x000fe20000300000 */
.L_x_20:
[----:B------:R-:W-:Y:S02]  /*18e0*/  IMAD.U32 R3, RZ, RZ, UR43 ;  /* 0x0000002bff037e24 */ /* 0x000fe4000f8e00ff */
[----:B------:R-:W-:-:S03]  /*18f0*/  IMAD.U32 R0, RZ, RZ, UR47 ;  /* 0x0000002fff007e24 */ /* 0x000fc6000f8e00ff */
[----:B------:R-:W-:Y:S02]  /*1900*/  LEA R3, R3, UR36, 0x3 ;  /* 0x0000002403037c11 */ /* 0x000fe4000f8e18ff */
[----:B------:R-:W-:-:S04]  /*1910*/  SHF.L.U32 R0, R0, 0x1f, RZ ;  /* 0x0000001f00007819 */ /* 0x000fc800000006ff */
[----:B------:R0:W1:Y:S01]  /*1920*/  SYNCS.PHASECHK.TRANS64.TRYWAIT P1, [R3+URZ], R0 ;  /* 0x00000000030075a7 */ /* 0x000062000802017f */
[----:B------:R-:W-:Y:S05]  /*1930*/  @!P0 BRA `(.L_x_21) ;  /* 0x0000000000048947 */ /* 0x000fea0003800000 */
[----:B------:R-:W-:Y:S01]  /*1940*/  BPT.TRAP 0x1 ;  /* 0x000000040000795c */ /* 0x000fe20000300000 */
.L_x_21:
[----:B------:R-:W-:-:S05]  /*1950*/  IMAD.U32 R4, RZ, RZ, UR46 ;  /* 0x0000002eff047e24 */ /* 0x000fca000f8e00ff */
[----:B------:R-:W-:Y:S01]  /*1960*/  ISETP.GE.AND P2, PT, R4, 0x1, PT ;  /* 0x000000010400780c */ /* 0x000fe20003f46270 */
[----:B-1----:R-:W-:-:S12]  /*1970*/  @P1 BRA `(.L_x_22) ;  /* 0x0000000000081947 */ /* 0x002fd80003800000 */
[----:B------:R-:W1:Y:S02]  /*1980*/  SYNCS.PHASECHK.TRANS64.TRYWAIT P1, [R3+URZ], R0 ;  /* 0x00000000030075a7 */ /* 0x000e64000802017f */
[----:B-1----:R-:W-:Y:S05]  /*1990*/  @!P1 BRA `(.L_x_23) ;  /* 0x000000dc00c49947 */ /* 0x002fea0003800000 */
.L_x_22:
[----:B------:R-:W-:Y:S05]  /*19a0*/  WARPSYNC.ALL ;  /* 0x0000000000007948 */ /* 0x000fea0003800000 */
[----:B------:R-:W-:Y:S01]  /*19b0*/  UIADD3 UR4, UR36, 0x8100, URZ ;  /* 0x0000810024047890 */ /* 0x000fe2000fffe03f */
[----:B------:R-:W-:Y:S01]  /*19c0*/  WARPGROUP.ARRIVE ;  /* 0x00000000000079c5 */ /* 0x000fe20000000000 */
[----:B------:R-:W-:Y:S02]  /*19d0*/  UIADD3 UR5, UR36, 0x100, URZ ;  /* 0x0000010024057890 */ /* 0x000fe4000fffe03f */
[----:B------:R-:W-:Y:S02]  /*19e0*/  USHF.R.U32.HI UR4, URZ, 0x4, UR4 ;  /* 0x000000043f047899 */ /* 0x000fe40008011604 */
[----:B------:R-:W-:-:S02]  /*19f0*/  USHF.R.U32.HI UR5, URZ, 0x4, UR5 ;  /* 0x000000043f057899 */ /* 0x000fc40008011605 */
[----:B------:R-:W-:Y:S02]  /*1a00*/  ULOP3.LUT UR4, UR4, 0x3fff, URZ, 0xc0, !UPT ;  /* 0x00003fff04047892 */ /* 0x000fe4000f8ec03f */
[----:B------:R-:W-:Y:S02]  /*1a10*/  ULOP3.LUT UR5, UR5, 0x3fff, URZ, 0xc0, !UPT ;  /* 0x00003fff05057892 */ /* 0x000fe4000f8ec03f */
[----:B------:R-:W-:Y:S02]  /*1a20*/  ULOP3.LUT UR4, UR4, 0x10000, URZ, 0xfc, !UPT ;  /* 0x0001000004047892 */ /* 0x000fe4000f8efc3f */
[----:B------:R-:W-:Y:S02]  /*1a30*/  ULOP3.LUT UR5, UR5, 0x10000, URZ, 0xfc, !UPT ;  /* 0x0001000005057892 */ /* 0x000fe4000f8efc3f */
[----:B------:R-:W-:Y:S02]  /*1a40*/  UIMAD UR6, UR43, 0xf00, UR4 ;  /* 0x00000f002b0678a4 */ /* 0x000fe4000f8e0204 */
[----:B------:R-:W-:Y:S01]  /*1a50*/  ULEA UR7, UR43, UR5, 0xa ;  /* 0x000000052b077291 */ /* 0x000fe2000f8e503f */
[----:B------:R-:W-:Y:S01]  /*1a60*/  UMOV UR9, 0x40000040 ;  /* 0x4000004000097882 */ /* 0x000fe20000000000 */
[----:B------:R-:W-:Y:S01]  /*1a70*/  UMOV UR11, 0x40000040 ;  /* 0x40000040000b7882 */ /* 0x000fe20000000000 */
[----:B------:R-:W-:-:S02]  /*1a80*/  UIADD3 UR12, UR6, 0x80, URZ ;  /* 0x00000080060c7890 */ /* 0x000fc4000fffe03f */
[----:B------:R-:W-:Y:S02]  /*1a90*/  UMOV UR10, UR6 ;  /* 0x00000006000a7c82 */ /* 0x000fe40008000000 */
[----:B------:R-:W-:Y:S01]  /*1aa0*/  UMOV UR8, UR7 ;  /* 0x0000000700087c82 */ /* 0x000fe20008000000 */
[----:B------:R-:W-:Y:S01]  /*1ab0*/  UIADD3 UR13, UR6, 0x100, URZ ;  /* 0x00000100060d7890 */ /* 0x000fe2000fffe03f */
[----:B------:R-:W-:Y:S01]  /*1ac0*/  IGMMA.64x16x32.S8.S8 R136, gdesc[UR8], RZ, !UPT, gsb0 ;  /* 0x00600000088879f1 */ /* 0x000fe2000c0410ff */
[----:B------:R-:W-:Y:S01]  /*1ad0*/  UMOV UR11, 0x40000040 ;  /* 0x40000040000b7882 */ /* 0x000fe20000000000 */
[----:B------:R-:W-:Y:S01]  /*1ae0*/  UMOV UR10, UR12 ;  /* 0x0000000c000a7c82 */ /* 0x000fe20008000000 */
[----:B------:R-:W-:Y:S02]  /*1af0*/  UIADD3 UR17, UR6, 0x180, URZ ;  /* 0x0000018006117890 */ /* 0x000fe4000fffe03f */
[----:B------:R-:W-:Y:S02]  /*1b00*/  UIADD3 UR22, UR6, 0x200, URZ ;  /* 0x0000020006167890 */ /* 0x000fe4000fffe03f */
[----:B------:R-:W-:-:S02]  /*1b10*/  UIADD3 UR23, UR6, 0x280, URZ ;  /* 0x0000028006177890 */ /* 0x000fc4000fffe03f */
[----:B------:R-:W-:Y:S02]  /*1b20*/  UIADD3 UR21, UR6, 0x300, URZ ;  /* 0x0000030006157890 */ /* 0x000fe4000fffe03f */
[----:B------:R-:W-:Y:S02]  /*1b30*/  UIADD3 UR20, UR6, 0x380, URZ ;  /* 0x0000038006147890 */ /* 0x000fe4000fffe03f */
[----:B------:R-:W-:Y:S02]  /*1b40*/  UIADD3 UR19, UR6, 0x400, URZ ;  /* 0x0000040006137890 */ /* 0x000fe4000fffe03f */
[----:B------:R-:W-:Y:S02]  /*1b50*/  UIADD3 UR18, UR6, 0x480, URZ ;  /* 0x0000048006127890 */ /* 0x000fe4000fffe03f */
[----:B------:R-:W-:Y:S02]  /*1b60*/  UIADD3 UR16, UR6, 0x500, URZ ;  /* 0x0000050006107890 */ /* 0x000fe4000fffe03f */
[----:B------:R-:W-:-:S02]  /*1b70*/  UIADD3 UR15, UR6, 0x580, URZ ;  /* 0x00000580060f7890 */ /* 0x000fc4000fffe03f */
[----:B------:R-:W-:Y:S02]  /*1b80*/  UIADD3 UR14, UR6, 0x600, URZ ;  /* 0x00000600060e7890 */ /* 0x000fe4000fffe03f */
[----:B------:R-:W-:Y:S01]  /*1b90*/  UIADD3 UR12, UR6, 0x700, URZ ;  /* 0x00000700060c7890 */ /* 0x000fe2000fffe03f */
[----:B------:R-:W-:Y:S02]  /*1ba0*/  WARPGROUP.DEPBAR.LE gsb0, 0x0 ;  /* 0x00008000000079c5 */ /* 0x000fe40000010000 */
[----:B------:R-:W-:-:S06]  /*1bb0*/  WARPGROUP.ARRIVE ;  /* 0x00000000000079c5 */ /* 0x000fcc0000000000 */
[----:B------:R-:W-:Y:S01]  /*1bc0*/  IGMMA.64x16x32.S8.S8 R128, gdesc[UR8], RZ, !UPT, gsb0 ;  /* 0x00600000088079f1 */ /* 0x000fe2000c0410ff */
[----:B------:R-:W-:Y:S01]  /*1bd0*/  UMOV UR10, UR13 ;  /* 0x0000000d000a7c82 */ /* 0x000fe20008000000 */
[----:B------:R-:W-:Y:S01]  /*1be0*/  UMOV UR11, 0x40000040 ;  /* 0x40000040000b7882 */ /* 0x000fe20000000000 */
        /* <DEDUP_REMOVED lines=77> */
[----:B------:R-:W-:Y:S01]  /*20c0*/  UMOV UR10, UR21 ;  /* 0x00000015000a7c82 */ /* 0x000fe20008000000 */
[----:B------:R-:W-:Y:S01]  /*20d0*/  UMOV UR11, 0x40000040 ;  /* 0x40000040000b7882 */ /* 0x000fe20000000000 */
[----:B------:R-:W-:Y:S01]  /*20e0*/  UIADD3 UR17, UR6, 0x502, URZ ;  /* 0x0000050206117890 */ /* 0x000fe2000fffe03f */
[----:B------:R-:W-:Y:S02]  /*20f0*/  WARPGROUP.DEPBAR.LE gsb0, 0x0 ;  /* 0x00008000000079c5 */ /* 0x000fe40000010000 */
[----:B------:R-:W-:-:S06]  /*2100*/  WARPGROUP.ARRIVE ;  /* 0x00000000000079c5 */ /* 0x000fcc0000000000 */
[----:B------:R-:W-:Y:S01]  /*2110*/  IGMMA.64x16x32.S8.S8 R136, gdesc[UR8], R136, gsb0 ;  /* 0x00600000088879f1 */ /* 0x000fe20008041088 */
        /* <DEDUP_REMOVED lines=85> */
[----:B------:R-:W-:Y:S01]  /*2670*/  UMOV UR10, UR13 ;  /* 0x0000000d000a7c82 */ /* 0x000fe20008000000 */
[----:B------:R-:W-:Y:S01]  /*2680*/  UMOV UR11, 0x40000040 ;  /* 0x40000040000b7882 */ /* 0x000fe20000000000 */
[----:B------:R-:W-:Y:S02]  /*2690*/  UIADD3 UR13, UR6, 0x404, URZ ;  /* 0x00000404060d7890 */ /* 0x000fe4000fffe03f */
        /* <DEDUP_REMOVED lines=543> */
[----:B------:R-:W-:Y:S03]  /*4890*/  IGMMA.64x16x32.S8.S8 R24, gdesc[UR8], R24, gsb0 ;  /* 0x00600000081879f1 */ /* 0x000fe60008041018 */
[----:B------:R-:W-:Y:S02]  /*48a0*/  WARPGROUP.DEPBAR.LE gsb0, 0x0 ;  /* 0x00008000000079c5 */ /* 0x000fe40000010000 */
[----:B------:R-:W-:Y:S05]  /*48b0*/  @!P2 BRA `(.L_x_24) ;  /* 0x000000300040a947 */ /* 0x000fea0003800000 */
[----:B------:R-:W-:Y:S01]  /*48c0*/  UIADD3 UR6, UR43, 0x1, URZ ;  /* 0x000000012b067890 */ /* 0x000fe2000fffe03f */
[----:B01----:R-:W-:Y:S02]  /*48d0*/  IMAD.U32 R0, RZ, RZ, UR46 ;  /* 0x0000002eff007e24 */ /* 0x003fe4000f8e00ff */
[----:B------:R-:W-:Y:S01]  /*48e0*/  IMAD.U32 R3, RZ, RZ, UR43 ;  /* 0x0000002bff037e24 */ /* 0x000fe2000f8e00ff */
[----:B------:R-:W-:-:S04]  /*48f0*/  UISETP.NE.AND UP0, UPT, UR6, 0x2, UPT ;  /* 0x000000020600788c */ /* 0x000fc8000bf05270 */
[----:B------:R-:W-:Y:S02]  /*4900*/  USEL UR7, URZ, 0x1, UP0 ;  /* 0x000000013f077887 */ /* 0x000fe40008000000 */
[----:B------:R-:W-:Y:S02]  /*4910*/  USEL UR6, UR6, URZ, UP0 ;  /* 0x0000003f06067287 */ /* 0x000fe40008000000 */
[----:B------:R-:W-:-:S06]  /*4920*/  ULOP3.LUT UR7, UR47, UR7, URZ, 0x3c, !UPT ;  /* 0x000000072f077292 */ /* 0x000fcc000f8e3c3f */
[----:B------:R-:W-:-:S07]  /*4930*/  IMAD.U32 R6, RZ, RZ, UR7 ;  /* 0x00000007ff067e24 */ /* 0x000fce000f8e00ff */
.L_x_31:
[----:B------:R-:W-:Y:S05]  /*4940*/  @!P0 BRA `(.L_x_25) ;  /* 0x0000000000048947 */ /* 0x000fea0003800000 */
[----:B------:R-:W-:Y:S01]  /*4950*/  BPT.TRAP 0x1 ;  /* 0x000000040000795c */ /* 0x000fe20000300000 */
.L_x_25:
[----:B------:R-:W-:Y:S01]  /*4960*/  ULEA UR7, UR6, UR36, 0x3 ;  /* 0x0000002406077291 */ /* 0x000fe2000f8e183f */
[----:B------:R-:W-:-:S08]  /*4970*/  SHF.L.U32 R4, R6, 0x1f, RZ ;  /* 0x0000001f06047819 */ /* 0x000fd000000006ff */
[----:B------:R0:W1:Y:S01]  /*4980*/  SYNCS.PHASECHK.TRANS64.TRYWAIT P1, [UR7], R4 ;  /* 0x00000004ff0075a7 */ /* 0x0000620008020147 */
[----:B------:R-:W-:Y:S05]  /*4990*/  @!P0 BRA `(.L_x_26) ;  /* 0x0000000000048947 */ /* 0x000fea0003800000 */
[----:B------:R-:W-:Y:S01]  /*49a0*/  BPT.TRAP 0x1 ;  /* 0x000000040000795c */ /* 0x000fe20000300000 */
.L_x_26:
[----:B-1----:R-:W-:Y:S05]  /*49b0*/  @P1 BRA `(.L_x_27) ;  /* 0x0000000000081947 */ /* 0x002fea0003800000 */
[----:B------:R-:W1:Y:S02]  /*49c0*/  SYNCS.PHASECHK.TRANS64.TRYWAIT P1, [UR7], R4 ;  /* 0x00000004ff0075a7 */ /* 0x000e640008020147 */
[----:B-1----:R-:W-:Y:S05]  /*49d0*/  @!P1 BRA `(.L_x_28) ;  /* 0x000000ac00c89947 */ /* 0x002fea0003800000 */
.L_x_27:
[----:B------:R-:W-:Y:S01]  /*49e0*/  UIMAD UR7, UR6, 0xf00, UR4 ;  /* 0x00000f00060778a4 */ /* 0x000fe2000f8e0204 */
[----:B------:R-:W-:Y:S01]  /*49f0*/  WARPGROUP.ARRIVE ;  /* 0x00000000000079c5 */ /* 0x000fe20000000000 */
[----:B------:R-:W-:Y:S01]  /*4a00*/  ULEA UR12, UR6, UR5, 0xa ;  /* 0x00000005060c7291 */ /* 0x000fe2000f8e503f */
[----:B------:R-:W-:Y:S01]  /*4a10*/  UMOV UR9, 0x40000040 ;  /* 0x4000004000097882 */ /* 0x000fe20000000000 */
[----:B------:R-:W-:Y:S01]  /*4a20*/  UMOV UR11, 0x40000040 ;  /* 0x40000040000b7882 */ /* 0x000fe20000000000 */
[----:B------:R-:W-:Y:S02]  /*4a30*/  UIADD3 UR13, UR7, 0x80, URZ ;  /* 0x00000080070d7890 */ /* 0x000fe4000fffe03f */
[----:B------:R-:W-:Y:S02]  /*4a40*/  UMOV UR10, UR7 ;  /* 0x00000007000a7c82 */ /* 0x000fe40008000000 */
[----:B------:R-:W-:Y:S01]  /*4a50*/  UMOV UR8, UR12 ;  /* 0x0000000c00087c82 */ /* 0x000fe20008000000 */
[----:B------:R-:W-:Y:S01]  /*4a60*/  UIADD3 UR14, UR7, 0x100, URZ ;  /* 0x00000100070e7890 */ /* 0x000fe2000fffe03f */
[----:B------:R-:W-:Y:S01]  /*4a70*/  IGMMA.64x16x32.S8.S8 R136, gdesc[UR8], R136, gsb0 ;  /* 0x00600000088879f1 */ /* 0x000fe20008041088 */
[----:B------:R-:W-:Y:S01]  /*4a80*/  UMOV UR11, 0x40000040 ;  /* 0x40000040000b7882 */ /* 0x000fe20000000000 */
[----:B------:R-:W-:Y:S01]  /*4a90*/  UMOV UR10, UR13 ;  /* 0x0000000d000a7c82 */ /* 0x000fe20008000000 */
        /* <DEDUP_REMOVED lines=8> */
[----:B------:R-:W-:Y:S02]  /*4b20*/  UIADD3 UR16, UR7, 0x580, URZ ;  /* 0x0000058007107890 */ /* 0x000fe4000fffe03f */
        /* <DEDUP_REMOVED lines=724> */
[----:B------:R-:W-:Y:S01]  /*7870*/  BPT.TRAP 0x1 ;  /* 0x000000040000795c */ /* 0x000fe20000300000 */
.L_x_29:
[----:B------:R-:W-:Y:S01]  /*7880*/  ISETP.NE.AND P1, PT, R144, RZ, PT ;  /* 0x000000ff9000720c */ /* 0x000fe20003f25270 */
[----:B------:R-:W-:-:S12]  /*7890*/  UISETP.GT.U32.AND UP0, UPT, UR42, 0x1, UPT ;  /* 0x000000012a00788c */ /* 0x000fd8000bf04070 */
[----:B01----:R-:W-:-:S05]  /*78a0*/  @P1 LEA R4, R3, UR36, 0x3 ;  /* 0x0000002403041c11 */ /* 0x003fca000f8e18ff */
[----:B------:R-:W-:-:S05]  /*78b0*/  @P1 VIADD R4, R4, 0x10 ;  /* 0x0000001004041836 */ /* 0x000fca0000000000 */
[----:B------:R-:W-:-:S04]  /*78c0*/  @P1 PRMT R4, R145, 0x654, R4 ;  /* 0x0000065491041816 */ /* 0x000fc80000000004 */
[----:B------:R0:W-:Y:S01]  /*78d0*/  @P1 SYNCS.ARRIVE.TRANS64.RED.A1T0 RZ, [R4+URZ], RZ ;  /* 0x000000ff04ff19a7 */ /* 0x0001e2000810043f */
[----:B------:R-:W-:-:S13]  /*78e0*/  PLOP3.LUT P1, PT, PT, PT, UP0, 0x80, 0x0 ;  /* 0x000000000000781c */ /* 0x000fda0003f2f008 */
[----:B0-----:R-:W-:Y:S05]  /*78f0*/  @P1 BRA `(.L_x_30) ;  /* 0x0000000000041947 */ /* 0x001fea0003800000 */
[----:B------:R-:W-:Y:S01]  /*7900*/  BPT.TRAP 0x1 ;  /* 0x000000040000795c */ /* 0x000fe20000300000 */
.L_x_30:
[----:B------:R-:W-:Y:S01]  /*7910*/  UIADD3 UR6, UR6, 0x1, URZ ;  /* 0x0000000106067890 */ /* 0x000fe2000fffe03f */
[C---:B------:R-:W-:Y:S01]  /*7920*/  ISETP.GT.AND P2, PT, R0.reuse, 0x1, PT ;  /* 0x000000010000780c */ /* 0x040fe20003f44270 */
[----:B------:R-:W-:Y:S02]  /*7930*/  VIADD R3, R3, 0x1 ;  /* 0x0000000103037836 */ /* 0x000fe40000000000 */
[----:B------:R-:W-:Y:S01]  /*7940*/  UISETP.NE.AND UP0, UPT, UR6, 0x2, UPT ;  /* 0x000000020600788c */ /* 0x000fe2000bf05270 */
[----:B------:R-:W-:Y:S02]  /*7950*/  VIADD R0, R0, 0xffffffff ;  /* 0xffffffff00007836 */ /* 0x000fe40000000000 */
[C---:B------:R-:W-:Y:S01]  /*7960*/  ISETP.NE.AND P1, PT, R3.reuse, 0x2, PT ;  /* 0x000000020300780c */ /* 0x040fe20003f25270 */
[----:B------:R-:W-:Y:S02]  /*7970*/  USEL UR7, URZ, 0x1, UP0 ;  /* 0x000000013f077887 */ /* 0x000fe40008000000 */
[----:B------:R-:W-:Y:S01]  /*7980*/  USEL UR6, UR6, URZ, UP0 ;  /* 0x0000003f06067287 */ /* 0x000fe20008000000 */
[----:B------:R-:W-:-:S03]  /*7990*/  SEL R3, R3, RZ, P1 ;  /* 0x000000ff03037207 */ /* 0x000fc60000800000 */
[----:B------:R-:W-:Y:S01]  /*79a0*/  LOP3.LUT R6, R6, UR7, RZ, 0x3c, !PT ;  /* 0x0000000706067c12 */ /* 0x000fe2000f8e3cff */
[----:B------:R-:W-:Y:S07]  /*79b0*/  @P2 BRA `(.L_x_31) ;  /* 0xffffffcc00e02947 */ /* 0x000fee000383ffff */
.L_x_24:
[----:B------:R-:W-:Y:S01]  /*79c0*/  ULDC UR4, c[0x0][0x28c] ;  /* 0x0000a30000047ab9 */ /* 0x000fe20000000800 */
[----:B------:R2:W-:Y:S01]  /*79d0*/  SYNCS.ARRIVE.TRANS64.A1T0 RZ, [R150+UR45], RZ ;  /* 0x000000ff96ff79a7 */ /* 0x0005e2000810002d */
[----:B------:R-:W-:-:S06]  /*79e0*/  UISETP.GE.AND UP0, UPT, UR4, 0x1, UPT ;  /* 0x000000010400788c */ /* 0x000fcc000bf06270 */
[----:B------:R-:W-:-:S13]  /*79f0*/  PLOP3.LUT P1, PT, PT, PT, UP0, 0x80, 0x0 ;  /* 0x000000000000781c */ /* 0x000fda0003f2f008 */
[----:B--2---:R-:W-:Y:S05]  /*7a00*/  @!P1 BRA `(.L_x_32) ;  /* 0x0000000000409947 */ /* 0x004fea0003800000 */
[----:B------:R-:W-:Y:S05]  /*7a10*/  @!P0 BRA `(.L_x_33) ;  /* 0x0000000000048947 */ /* 0x000fea0003800000 */
[----:B------:R-:W-:Y:S01]  /*7a20*/  BPT.TRAP 0x1 ;  /* 0x000000040000795c */ /* 0x000fe20000300000 */
.L_x_33:
[----:B------:R-:W-:Y:S01]  /*7a30*/  ISETP.NE.AND P0, PT, R144, RZ, PT ;  /* 0x000000ff9000720c */ /* 0x000fe20003f05270 */
[----:B01----:R-:W-:-:S12]  /*7a40*/  IMAD.U32 R3, RZ, RZ, UR36 ;  /* 0x00000024ff037e24 */ /* 0x003fd8000f8e00ff */
[----:B------:R-:W-:-:S05]  /*7a50*/  VOTEU.ANY UP0, P0 ;  /* 0x00000000003f7886 */ /* 0x000fca0000000100 */
[----:B------:R-:W-:Y:S02]  /*7a60*/  @UP0 UIADD3 UR5, UR46, UR43, URZ ;  /* 0x0000002b2e050290 */ /* 0x000fe4000fffe03f */
[----:B------:R-:W-:-:S04]  /*7a70*/  UISETP.GT.U32.AND UP0, UPT, UR42, 0x1, UPT ;  /* 0x000000012a00788c */ /* 0x000fc8000bf04070 */
[----:B------:R-:W-:-:S04]  /*7a80*/  IMAD.U32 R0, RZ, RZ, UR5 ;  /* 0x00000005ff007e24 */ /* 0x000fc8000f8e00ff */
[----:B------:R-:W-:-:S05]  /*7a90*/  @P0 IMAD.SHL.U32 R0, R0, 0x8, RZ ;  /* 0x0000000800000824 */ /* 0x000fca00078e00ff */
[----:B------:R-:W-:-:S04]  /*7aa0*/  @P0 LOP3.LUT R0, R0, 0x8, RZ, 0xc0, !PT ;  /* 0x0000000800000812 */ /* 0x000fc800078ec0ff */
[----:B------:R-:W-:-:S04]  /*7ab0*/  @P0 IADD3 R0, R3, 0x10, R0 ;  /* 0x0000001003000810 */ /* 0x000fc80007ffe000 */
[----:B------:R-:W-:-:S04]  /*7ac0*/  @P0 PRMT R0, R145, 0x654, R0 ;  /* 0x0000065491000816 */ /* 0x000fc80000000000 */
[----:B------:R2:W-:Y:S01]  /*7ad0*/  @P0 SYNCS.ARRIVE.TRANS64.RED.A1T0 RZ, [R0+URZ], RZ ;  /* 0x000000ff00ff09a7 */ /* 0x0005e2000810043f */
[----:B------:R-:W-:-:S13]  /*7ae0*/  PLOP3.LUT P0, PT, PT, PT, UP0, 0x80, 0x0 ;  /* 0x000000000000781c */ /* 0x000fda0003f0f008 */
[----:B--2---:R-:W-:Y:S05]  /*7af0*/  @P0 BRA `(.L_x_32) ;  /* 0x0000000000040947 */ /* 0x004fea0003800000 */
[----:B------:R-:W-:Y:S01]  /*7b00*/  BPT.TRAP 0x1 ;  /* 0x000000040000795c */ /* 0x000fe20000300000 */
.L_x_32:
[----:B01----:R-:W-:Y:S01]  /*7b10*/  SHF.L.U32 R0, R155, 0x1f, RZ ;  /* 0x0000001f9b007819 */ /* 0x003fe200000006ff */
[----:B------:R-:W-:Y:S01]  /*7b20*/  ULEA UR6, UR37, UR43, 0x1 ;  /* 0x0000002b25067291 */ /* 0x000fe2000f8e083f */
[----:B------:R-:W0:Y:S01]  /*7b30*/  LDC R7, c[0x0][0x288] ;  /* 0x0000a200ff077b82 */ /* 0x000e220000000800 */
[----:B------:R-:W-:Y:S01]  /*7b40*/  UIADD3 UR4, UR4, 0x1fe, URZ ;  /* 0x000001fe04047890 */ /* 0x000fe2000fffe03f */
[----:B------:R-:W-:Y:S01]  /*7b50*/  IMAD.SHL.U32 R8, R148, 0x2, RZ ;  /* 0x0000000294087824 */ /* 0x000fe200078e00ff */
[----:B------:R-:W-:Y:S02]  /*7b60*/  USHF.R.U32.HI UR5, URZ, 0x1, UR6 ;  /* 0x000000013f057899 */ /* 0x000fe40008011606 */
[----:B------:R-:W-:Y:S02]  /*7b70*/  UISETP.GT.U32.AND UP0, UPT, UR6, 0x1, UPT ;  /* 0x000000010600788c */ /* 0x000fe4000bf04070 */
[----:B------:R-:W-:Y:S01]  /*7b80*/  ULOP3.LUT UR5, UR5, 0x1, URZ, 0xc0, !UPT ;  /* 0x0000000105057892 */ /* 0x000fe2000f8ec03f */
[----:B------:R-:W1:Y:S01]  /*7b90*/  SYNCS.PHASECHK.TRANS64.TRYWAIT P0, [R149+UR44+0x10], R0 ;  /* 0x00001000950075a7 */ /* 0x000e62000800016c */
[----:B------:R-:W-:Y:S01]  /*7ba0*/  UISETP.LT.U32.AND UP0, UPT, UR4, 0x1ff, UP0 ;  /* 0x000001ff0400788c */ /* 0x000fe20008701070 */
[----:B------:R-:W-:Y:S01]  /*7bb0*/  SHF.R.S32.HI R9, RZ, 0x1f, R8 ;  /* 0x0000001fff097819 */ /* 0x000fe20000011408 */
[----:B------:R-:W-:-:S02]  /*7bc0*/  UISETP.NE.U32.AND UP1, UPT, UR5, 0x1, UPT ;  /* 0x000000010500788c */ /* 0x000fc4000bf25070 */
[----:B------:R-:W-:Y:S02]  /*7bd0*/  USEL UR5, URZ, 0x1, !UP0 ;  /* 0x000000013f057887 */ /* 0x000fe4000c000000 */
[----:B------:R-:W-:-:S04]  /*7be0*/  UISETP.GT.U32.AND UP1, UPT, UR4, 0x1fe, !UP1 ;  /* 0x000001fe0400788c */ /* 0x000fc8000cf24070 */
[----:B------:R-:W-:-:S04]  /*7bf0*/  USEL UR4, URZ, 0x1, !UP1 ;  /* 0x000000013f047887 */ /* 0x000fc8000c800000 */
[----:B------:R-:W-:Y:S01]  /*7c00*/  ULOP3.LUT UR47, UR4, UR47, UR5, 0x96, !UPT ;  /* 0x0000002f042f7292 */ /* 0x000fe2000f8e9605 */
[----:B01----:R-:W-:Y:S11]  /*7c10*/  @!P0 BRA `(.L_x_34) ;  /* 0x0000007c00508947 */ /* 0x003ff60003800000 */
.L_x_302:
[----:B0-----:R-:W-:Y:S01]  /*7c20*/  IMAD.SHL.U32 R0, R19, 0x40, RZ ;  /* 0x0000004013007824 */ /* 0x001fe200078e00ff */
[----:B------:R-:W-:Y:S01]  /*7c30*/  ULDC UR6, c[0x0][0x284] ;  /* 0x0000a10000067ab9 */ /* 0x000fe20000000800 */
[----:B------:R-:W-:Y:S01]  /*7c40*/  IMAD R15, R18, 0xf0, RZ ;  /* 0x000000f0120f7824 */ /* 0x000fe200078e02ff */
[----:B------:R-:W-:Y:S01]  /*7c50*/  SHF.R.S32.HI R14, RZ, 0x1f, R2 ;  /* 0x0000001fff0e7819 */ /* 0x000fe20000011402 */
[----:B------:R-:W-:Y:S01]  /*7c60*/  ULDC.64 UR4, c[0x0][0x5d0] ;  /* 0x0001740000047ab9 */ /* 0x000fe20000000a00 */
[----:B------:R-:W-:Y:S01]  /*7c70*/  ISETP.GE.AND P0, PT, R0, UR6, PT ;  /* 0x0000000600007c0c */ /* 0x000fe2000bf06270 */
[----:B------:R-:W-:Y:S01]  /*7c80*/  IMAD.WIDE.U32 R4, R2, UR4, R8 ;  /* 0x0000000402047c25 */ /* 0x000fe2000f8e0008 */
[----:B------:R-:W-:Y:S01]  /*7c90*/  SHF.R.S32.HI R11, RZ, 0x1f, R15 ;  /* 0x0000001fff0b7819 */ /* 0x000fe2000001140f */
[----:B------:R-:W-:Y:S01]  /*7ca0*/  ULOP3.LUT UR43, UR43, 0x1, URZ, 0xc0, !UPT ;  /* 0x000000012b2b7892 */ /* 0x000fe2000f8ec03f */
[C---:B------:R-:W-:Y:S01]  /*7cb0*/  ISETP.GE.OR P0, PT, R15.reuse, R7, P0 ;  /* 0x000000070f00720c */ /* 0x040fe20000706670 */
[----:B------:R-:W-:Y:S01]  /*7cc0*/  IMAD R3, R14, UR4, RZ ;  /* 0x000000040e037c24 */ /* 0x000fe2000f8e02ff */
[----:B------:R-:W-:-:S03]  /*7cd0*/  IADD3 R4, P1, R15, R4, RZ ;  /* 0x000000040f047210 */ /* 0x000fc60007f3e0ff */
[----:B------:R-:W-:-:S05]  /*7ce0*/  IMAD R3, R2, UR5, R3 ;  /* 0x0000000502037c24 */ /* 0x000fca000f8e0203 */
[----:B------:R-:W-:-:S03]  /*7cf0*/  IADD3.X R5, R11, R5, R3, P1, !PT ;  /* 0x000000050b057210 */ /* 0x000fc60000ffe403 */
[----:B------:R-:W-:Y:S05]  /*7d00*/  @P0 BRA `(.L_x_35) ;  /* 0x0000006400000947 */ /* 0x000fea0003800000 */
[----:B------:R-:W0:Y:S01]  /*7d10*/  LDC.64 R12, c[0x0][0x5c8] ;  /* 0x00017200ff0c7b82 */ /* 0x000e220000000a00 */
[----:B------:R-:W-:Y:S01]  /*7d20*/  IMAD.WIDE R18, R19, 0x40, R146 ;  /* 0x0000004013127825 */ /* 0x000fe200078e0292 */
[----:B------:R-:W-:Y:S01]  /*7d30*/  ULDC.64 UR4, c[0x0][0x5c0] ;  /* 0x0001700000047ab9 */ /* 0x000fe20000000a00 */
[----:B------:R-:W-:Y:S02]  /*7d40*/  BSSY B0, `(.L_x_35) ;  /* 0x000063c000007945 */ /* 0x000fe40003800000 */
[----:B------:R-:W-:Y:S02]  /*7d50*/  IMAD R10, R148, -0x2, R7 ;  /* 0xfffffffe940a7824 */ /* 0x000fe400078e0207 */
[----:B------:R-:W-:Y:S02]  /*7d60*/  IMAD.IADD R0, R153, 0x1, -R0 ;  /* 0x0000000199007824 */ /* 0x000fe400078e0a00 */
[----:B------:R-:W-:Y:S02]  /*7d70*/  IMAD.IADD R10, R10, 0x1, -R15 ;  /* 0x000000010a0a7824 */ /* 0x000fe400078e0a0f */
[----:B0-----:R-:W-:-:S02]  /*7d80*/  IMAD R3, R19, R12, RZ ;  /* 0x0000000c13037224 */ /* 0x001fc400078e02ff */
[----:B------:R-:W-:-:S04]  /*7d90*/  IMAD.WIDE.U32 R4, R18, R12, R4 ;  /* 0x0000000c12047225 */ /* 0x000fc800078e0004 */
[----:B------:R-:W-:Y:S01]  /*7da0*/  IMAD R3, R18, R13, R3 ;  /* 0x0000000d12037224 */ /* 0x000fe200078e0203 */
[----:B------:R-:W-:-:S03]  /*7db0*/  IADD3 R4, P0, R4, UR4, RZ ;  /* 0x0000000404047c10 */ /* 0x000fc6000ff1e0ff */
[----:B------:R-:W-:Y:S01]  /*7dc0*/  IMAD.IADD R3, R5, 0x1, R3 ;  /* 0x0000000105037824 */ /* 0x000fe200078e0203 */
[----:B------:R-:W-:-:S04]  /*7dd0*/  LEA R6, P1, R12, R4, 0x3 ;  /* 0x000000040c067211 */ /* 0x000fc800078218ff */
[----:B------:R-:W-:Y:S02]  /*7de0*/  IADD3.X R5, R3, UR5, RZ, P0, !PT ;  /* 0x0000000503057c10 */ /* 0x000fe400087fe4ff */
[----:B-----5:R-:W-:Y:S02]  /*7df0*/  ISETP.NE.AND P0, PT, R22, RZ, PT ;  /* 0x000000ff1600720c */ /* 0x020fe40003f05270 */
[----:B------:R-:W-:-:S11]  /*7e00*/  LEA.HI.X R7, R12, R5, R13, 0x3, P1 ;  /* 0x000000050c077211 */ /* 0x000fd600008f1c0d */
[----:B------:R-:W-:Y:S05]  /*7e10*/  @!P0 BRA `(.L_x_36) ;  /* 0x0000004800288947 */ /* 0x000fea0003800000 */
[----:B------:R-:W0:Y:S01]  /*7e20*/  LDC.64 R20, c[0x0][0x5b0] ;  /* 0x00016c00ff147b82 */ /* 0x000e220000000a00 */
[----:B------:R-:W-:Y:S01]  /*7e30*/  ULDC.64 UR4, c[0x0][0x5b8] ;  /* 0x00016e0000047ab9 */ /* 0x000fe20000000a00 */
[----:B------:R-:W-:Y:S01]  /*7e40*/  BSSY B1, `(.L_x_37) ;  /* 0x0000010000017945 */ /* 0x000fe20003800000 */
[----:B------:R-:W-:-:S04]  /*7e50*/  IMAD.WIDE.U32 R8, R2, UR4, R8 ;  /* 0x0000000402087c25 */ /* 0x000fc8000f8e0008 */
[----:B------:R-:W-:Y:S01]  /*7e60*/  IMAD R3, R14, UR4, RZ ;  /* 0x000000040e037c24 */ /* 0x000fe2000f8e02ff */
[----:B------:R-:W1:Y:S01]  /*7e70*/  LDC.64 R156, c[0x0][0x5a8] ;  /* 0x00016a00ff9c7b82 */ /* 0x000e620000000a00 */
[----:B------:R-:W-:Y:S02]  /*7e80*/  IADD3 R14, P0, R15, R8, RZ ;  /* 0x000000080f0e7210 */ /* 0x000fe40007f1e0ff */
[----:B------:R-:W-:-:S05]  /*7e90*/  IMAD R3, R2, UR5, R3 ;  /* 0x0000000502037c24 */ /* 0x000fca000f8e0203 */
[----:B------:R-:W-:Y:S02]  /*7ea0*/  IADD3.X R15, R11, R9, R3, P0, !PT ;  /* 0x000000090b0f7210 */ /* 0x000fe400007fe403 */
[----:B------:R-:W-:-:S04]  /*7eb0*/  ISETP.GE.AND P0, PT, R10, 0x1, PT ;  /* 0x000000010a00780c */ /* 0x000fc80003f06270 */
[----:B------:R-:W-:Y:S01]  /*7ec0*/  ISETP.LT.OR P3, PT, R0, 0x1, !P0 ;  /* 0x000000010000780c */ /* 0x000fe20004761670 */
[-C--:B0-----:R-:W-:Y:S02]  /*7ed0*/  IMAD R8, R19, R20.reuse, RZ ;  /* 0x0000001413087224 */ /* 0x081fe400078e02ff */
[----:B------:R-:W-:-:S04]  /*7ee0*/  IMAD.WIDE.U32 R2, R18, R20, R14 ;  /* 0x0000001412027225 */ /* 0x000fc800078e000e */
[----:B------:R-:W-:Y:S01]  /*7ef0*/  IMAD R13, R18, R21, R8 ;  /* 0x00000015120d7224 */ /* 0x000fe200078e0208 */
[----:B-1----:R-:W-:-:S04]  /*7f00*/  IADD3 R2, P1, R2, R156, RZ ;  /* 0x0000009c02027210 */ /* 0x002fc80007f3e0ff */
[----:B------:R-:W-:Y:S01]  /*7f10*/  IADD3.X R3, R157, R3, R13, P1, !PT ;  /* 0x000000039d037210 */ /* 0x000fe20000ffe40d */
[----:B------:R-:W-:Y:S08]  /*7f20*/  @P3 BRA `(.L_x_38) ;  /* 0x0000000000043947 */ /* 0x000ff00003800000 */
[----:B------:R0:W5:Y:S02]  /*7f30*/  LDG.E.U8 R154, desc[UR48][R2.64] ;  /* 0x00000030029a7981 */ /* 0x000164000c1e1100 */
.L_x_38:
[----:B------:R-:W-:Y:S05]  /*7f40*/  BSYNC B1 ;  /* 0x0000000000017941 */ /* 0x000fea0003800000 */
.L_x_37:
[----:B-----5:R-:W-:Y:S01]  /*7f50*/  LOP3.LUT R8, R154, 0xffff, RZ, 0xc0, !PT ;  /* 0x0000ffff9a087812 */ /* 0x020fe200078ec0ff */
[----:B------:R-:W-:Y:S01]  /*7f60*/  BSSY B1, `(.L_x_39) ;  /* 0x0000014000017945 */ /* 0x000fe20003800000 */
[----:B------:R-:W-:Y:S02]  /*7f70*/  ISETP.GE.AND P2, PT, R10, 0x2, PT ;  /* 0x000000020a00780c */ /* 0x000fe40003f46270 */
[----:B------:R-:W-:Y:S01]  /*7f80*/  PRMT R11, R8, 0x8880, RZ ;  /* 0x00008880080b7816 */ /* 0x000fe200000000ff */
[C---:B------:R-:W-:Y:S01]  /*7f90*/  IMAD.SHL.U32 R8, R20.reuse, 0x8, RZ ;  /* 0x0000000814087824 */ /* 0x040fe200078e00ff */
[----:B------:R-:W-:Y:S02]  /*7fa0*/  SHF.L.U64.HI R9, R20, 0x3, R21 ;  /* 0x0000000314097819 */ /* 0x000fe40000010215 */
[----:B------:R-:W-:Y:S01]  /*7fb0*/  ISETP.GE.AND P1, PT, R10, 0x9, PT ;  /* 0x000000090a00780c */ /* 0x000fe20003f26270 */
[----:B------:R-:W-:Y:S01]  /*7fc0*/  IMAD R12, R11, R22, RZ ;  /* 0x000000160b0c7224 */ /* 0x000fe200078e02ff */
[----:B------:R-:W-:Y:S01]  /*7fd0*/  ISETP.LT.OR P6, PT, R0, 0x9, !P2 ;  /* 0x000000090000780c */ /* 0x000fe200057c1670 */
[----:B------:R-:W-:Y:S01]  /*7fe0*/  IMAD.WIDE.U32 R8, R18, R20, R8 ;  /* 0x0000001412087225 */ /* 0x000fe200078e0008 */
[----:B------:R-:W-:-:S03]  /*7ff0*/  ISETP.LT.OR P0, PT, R0, 0x9, !P0 ;  /* 0x000000090000780c */ /* 0x000fc60004701670 */
[----:B------:R-:W-:Y:S01]  /*8000*/  @!P3 IMAD R11, R136, R23, R12 ;  /* 0x00000017880bb224 */ /* 0x000fe200078e020c */
[----:B------:R-:W-:Y:S01]  /*8010*/  IADD3 R8, P5, P4, R14, R156, R8 ;  /* 0x0000009c0e087210 */ /* 0x000fe20007cbe008 */
[----:B------:R-:W-:-:S03]  /*8020*/  IMAD.IADD R13, R13, 0x1, R9 ;  /* 0x000000010d0d7824 */ /* 0x000fc600078e0209 */
[----:B------:R1:W-:Y:S01]  /*8030*/  @!P3 STG.E.U8 desc[UR48][R4.64], R11 ;  /* 0x0000000b0400b986 */ /* 0x0003e2000c101130 */
[C---:B------:R-:W-:Y:S02]  /*8040*/  ISETP.LT.OR P3, PT, R0.reuse, 0x1, !P2 ;  /* 0x000000010000780c */ /* 0x040fe40005761670 */
[----:B------:R-:W-:-:S11]  /*8050*/  ISETP.LT.OR P2, PT, R0, 0x1, !P1 ;  /* 0x000000010000780c */ /* 0x000fd60004f41670 */
[----:B-1----:R-:W-:Y:S05]  /*8060*/  @P3 BRA `(.L_x_40) ;  /* 0x00000000000c3947 */ /* 0x002fea0003800000 */
[----:B------:R-:W2:Y:S02]  /*8070*/  LDG.E.U8 R154, desc[UR48][R2.64+0x1] ;  /* 0x00000130029a7981 */ /* 0x000ea4000c1e1100 */
[----:B--2---:R-:W-:-:S05]  /*8080*/  PRMT R11, R154, 0x8880, RZ ;  /* 0x000088809a0b7816 */ /* 0x004fca00000000ff */
[----:B------:R-:W-:-:S07]  /*8090*/  IMAD R12, R11, R22, RZ ;  /* 0x000000160b0c7224 */ /* 0x000fce00078e02ff */
.L_x_40:
[----:B------:R-:W-:Y:S05]  /*80a0*/  BSYNC B1 ;  /* 0x0000000000017941 */ /* 0x000fea0003800000 */
.L_x_39:
[----:B------:R-:W-:Y:S01]  /*80b0*/  @!P3 IMAD R137, R137, R23, R12 ;  /* 0x000000178989b224 */ /* 0x000fe200078e020c */
[----:B------:R-:W-:Y:S01]  /*80c0*/  BSSY B1, `(.L_x_41) ;  /* 0x0000007000017945 */ /* 0x000fe20003800000 */
[----:B------:R-:W-:-:S03]  /*80d0*/  IADD3.X R9, R15, R157, R13, P5, P4 ;  /* 0x0000009d0f097210 */ /* 0x000fc60002fe840d */
[----:B------:R1:W-:Y:S01]  /*80e0*/  @!P3 STG.E.U8 desc[UR48][R4.64+0x1], R137 ;  /* 0x000001890400b986 */ /* 0x0003e2000c101130 */
[----:B------:R-:W-:Y:S05]  /*80f0*/  @P0 BRA `(.L_x_42) ;  /* 0x00000000000c0947 */ /* 0x000fea0003800000 */
[----:B------:R-:W2:Y:S02]  /*8100*/  LDG.E.U8 R154, desc[UR48][R8.64] ;  /* 0x00000030089a7981 */ /* 0x000ea4000c1e1100 */
[----:B--2---:R-:W-:-:S05]  /*8110*/  PRMT R11, R154, 0x8880, RZ ;  /* 0x000088809a0b7816 */ /* 0x004fca00000000ff */
[----:B------:R-:W-:-:S07]  /*8120*/  IMAD R12, R11, R22, RZ ;  /* 0x000000160b0c7224 */ /* 0x000fce00078e02ff */
.L_x_42:
[----:B------:R-:W-:Y:S05]  /*8130*/  BSYNC B1 ;  /* 0x0000000000017941 */ /* 0x000fea0003800000 */
.L_x_41:
[----:B------:R-:W-:Y:S01]  /*8140*/  @!P0 IMAD R11, R138, R23, R12 ;  /* 0x000000178a0b8224 */ /* 0x000fe200078e020c */
[----:B------:R-:W-:Y:S04]  /*8150*/  BSSY B1, `(.L_x_43) ;  /* 0x0000006000017945 */ /* 0x000fe80003800000 */
[----:B------:R2:W-:Y:S01]  /*8160*/  @!P0 STG.E.U8 desc[UR48][R6.64], R11 ;  /* 0x0000000b06008986 */ /* 0x0005e2000c101130 */
[----:B------:R-:W-:Y:S05]  /*8170*/  @P6 BRA `(.L_x_44) ;  /* 0x00000000000c6947 */ /* 0x000fea0003800000 */
[----:B------:R-:W2:Y:S02]  /*8180*/  LDG.E.U8 R154, desc[UR48][R8.64+0x1] ;  /* 0x00000130089a7981 */ /* 0x000ea4000c1e1100 */
[----:B--2---:R-:W-:-:S05]  /*8190*/  PRMT R11, R154, 0x8880, RZ ;  /* 0x000088809a0b7816 */ /* 0x004fca00000000ff */
[----:B------:R-:W-:-:S07]  /*81a0*/  IMAD R12, R11, R22, RZ ;  /* 0x000000160b0c7224 */ /* 0x000fce00078e02ff */
.L_x_44:
[----:B------:R-:W-:Y:S05]  /*81b0*/  BSYNC B1 ;  /* 0x0000000000017941 */ /* 0x000fea0003800000 */
.L_x_43:
[----:B------:R-:W-:Y:S01]  /*81c0*/  @!P6 IMAD R139, R139, R23, R12 ;  /* 0x000000178b8be224 */ /* 0x000fe200078e020c */
[----:B------:R-:W-:Y:S04]  /*81d0*/  BSSY B1, `(.L_x_45) ;  /* 0x0000006000017945 */ /* 0x000fe80003800000 */
[----:B------:R3:W-:Y:S01]  /*81e0*/  @!P6 STG.E.U8 desc[UR48][R6.64+0x1], R139 ;  /* 0x0000018b0600e986 */ /* 0x0007e2000c101130 */
[----:B------:R-:W-:Y:S05]  /*81f0*/  @P2 BRA `(.L_x_46) ;  /* 0x00000000000c2947 */ /* 0x000fea0003800000 */
[----:B------:R-:W2:Y:S02]  /*8200*/  LDG.E.U8 R154, desc[UR48][R2.64+0x8] ;  /* 0x00000830029a7981 */ /* 0x000ea4000c1e1100 */
[----:B--2---:R-:W-:-:S05]  /*8210*/  PRMT R11, R154, 0x8880, RZ ;  /* 0x000088809a0b7816 */ /* 0x004fca00000000ff */
[----:B------:R-:W-:-:S07]  /*8220*/  IMAD R12, R11, R22, RZ ;  /* 0x000000160b0c7224 */ /* 0x000fce00078e02ff */
.L_x_46:
[----:B------:R-:W-:Y:S05]  /*8230*/  BSYNC B1 ;  /* 0x0000000000017941 */ /* 0x000fea0003800000 */
.L_x_45:
[----:B------:R-:W-:Y:S01]  /*8240*/  ISETP.GE.AND P0, PT, R10, 0xa, PT ;  /* 0x0000000a0a00780c */ /* 0x000fe20003f06270 */
[----:B--2---:R-:W-:Y:S01]  /*8250*/  @!P2 IMAD R11, R140, R23, R12 ;  /* 0x000000178c0ba224 */ /* 0x004fe200078e020c */
[----:B------:R-:W-:Y:S01]  /*8260*/  ISETP.GE.AND P3, PT, R10, 0x11, PT ;  /* 0x000000110a00780c */ /* 0x000fe20003f66270 */
[----:B------:R-:W-:Y:S01]  /*8270*/  BSSY B1, `(.L_x_47) ;  /* 0x000000d000017945 */ /* 0x000fe20003800000 */
[----:B------:R-:W-:Y:S02]  /*8280*/  ISETP.LT.OR P6, PT, R0, 0x1, !P0 ;  /* 0x000000010000780c */ /* 0x000fe400047c1670 */
[----:B------:R2:W-:Y:S01]  /*8290*/  @!P2 STG.E.U8 desc[UR48][R4.64+0x8], R11 ;  /* 0x0000080b0400a986 */ /* 0x0005e2000c101130 */
[----:B------:R-:W-:Y:S02]  /*82a0*/  ISETP.GE.AND P2, PT, R10, 0x12, PT ;  /* 0x000000120a00780c */ /* 0x000fe40003f46270 */
[C---:B------:R-:W-:Y:S02]  /*82b0*/  ISETP.LT.OR P5, PT, R0.reuse, 0x1, !P3 ;  /* 0x000000010000780c */ /* 0x040fe40005fa1670 */
[----:B------:R-:W-:-:S02]  /*82c0*/  ISETP.LT.OR P1, PT, R0, 0x9, !P1 ;  /* 0x000000090000780c */ /* 0x000fc40004f21670 */
[C---:B------:R-:W-:Y:S02]  /*82d0*/  ISETP.LT.OR P0, PT, R0.reuse, 0x9, !P0 ;  /* 0x000000090000780c */ /* 0x040fe40004701670 */
[C---:B------:R-:W-:Y:S02]  /*82e0*/  ISETP.LT.OR P4, PT, R0.reuse, 0x1, !P2 ;  /* 0x000000010000780c */ /* 0x040fe40005781670 */
[----:B------:R-:W-:Y:S01]  /*82f0*/  ISETP.LT.OR P3, PT, R0, 0x9, !P3 ;  /* 0x000000090000780c */ /* 0x000fe20005f61670 */
[----:B--2---:R-:W-:-:S12]  /*8300*/  @P6 BRA `(.L_x_48) ;  /* 0x00000000000c6947 */ /* 0x004fd80003800000 */
[----:B------:R-:W2:Y:S02]  /*8310*/  LDG.E.U8 R154, desc[UR48][R2.64+0x9] ;  /* 0x00000930029a7981 */ /* 0x000ea4000c1e1100 */
[----:B--2---:R-:W-:-:S05]  /*8320*/  PRMT R11, R154, 0x8880, RZ ;  /* 0x000088809a0b7816 */ /* 0x004fca00000000ff */
[----:B------:R-:W-:-:S07]  /*8330*/  IMAD R12, R11, R22, RZ ;  /* 0x000000160b0c7224 */ /* 0x000fce00078e02ff */
.L_x_48:
[----:B------:R-:W-:Y:S05]  /*8340*/  BSYNC B1 ;  /* 0x0000000000017941 */ /* 0x000fea0003800000 */
.L_x_47:
[----:B------:R-:W-:Y:S01]  /*8350*/  @!P6 IMAD R141, R141, R23, R12 ;  /* 0x000000178d8de224 */ /* 0x000fe200078e020c */
[----:B------:R-:W-:Y:S04]  /*8360*/  BSSY B1, `(.L_x_49) ;  /* 0x0000006000017945 */ /* 0x000fe80003800000 */
[----:B------:R2:W-:Y:S01]  /*8370*/  @!P6 STG.E.U8 desc[UR48][R4.64+0x9], R141 ;  /* 0x0000098d0400e986 */ /* 0x0005e2000c101130 */
[----:B------:R-:W-:Y:S05]  /*8380*/  @P1 BRA `(.L_x_50) ;  /* 0x00000000000c1947 */ /* 0x000fea0003800000 */
[----:B------:R-:W4:Y:S02]  /*8390*/  LDG.E.U8 R154, desc[UR48][R8.64+0x8] ;  /* 0x00000830089a7981 */ /* 0x000f24000c1e1100 */
[----:B----4-:R-:W-:-:S05]  /*83a0*/  PRMT R11, R154, 0x8880, RZ ;  /* 0x000088809a0b7816 */ /* 0x010fca00000000ff */
[----:B------:R-:W-:-:S07]  /*83b0*/  IMAD R12, R11, R22, RZ ;  /* 0x000000160b0c7224 */ /* 0x000fce00078e02ff */
.L_x_50:
[----:B------:R-:W-:Y:S05]  /*83c0*/  BSYNC B1 ;  /* 0x0000000000017941 */ /* 0x000fea0003800000 */
.L_x_49:
[----:B------:R-:W-:Y:S01]  /*83d0*/  @!P1 IMAD R11, R142, R23, R12 ;  /* 0x000000178e0b9224 */ /* 0x000fe200078e020c */
[----:B------:R-:W-:Y:S04]  /*83e0*/  BSSY B1, `(.L_x_51) ;  /* 0x0000006000017945 */ /* 0x000fe80003800000 */
[----:B------:R4:W-:Y:S01]  /*83f0*/  @!P1 STG.E.U8 desc[UR48][R6.64+0x8], R11 ;  /* 0x0000080b06009986 */ /* 0x0009e2000c101130 */
[----:B------:R-:W-:Y:S05]  /*8400*/  @P0 BRA `(.L_x_52) ;  /* 0x00000000000c0947 */ /* 0x000fea0003800000 */
[----:B------:R-:W4:Y:S02]  /*8410*/  LDG.E.U8 R154, desc[UR48][R8.64+0x9] ;  /* 0x00000930089a7981 */ /* 0x000f24000c1e1100 */
[----:B----4-:R-:W-:-:S05]  /*8420*/  PRMT R11, R154, 0x8880, RZ ;  /* 0x000088809a0b7816 */ /* 0x010fca00000000ff */
[----:B------:R-:W-:-:S07]  /*8430*/  IMAD R12, R11, R22, RZ ;  /* 0x000000160b0c7224 */ /* 0x000fce00078e02ff */
.L_x_52:
[----:B------:R-:W-:Y:S05]  /*8440*/  BSYNC B1 ;  /* 0x0000000000017941 */ /* 0x000fea0003800000 */
.L_x_51:
[----:B------:R-:W-:Y:S01]  /*8450*/  @!P0 IMAD R143, R143, R23, R12 ;  /* 0x000000178f8f8224 */ /* 0x000fe200078e020c */
[----:B------:R-:W-:Y:S04]  /*8460*/  BSSY B1, `(.L_x_53) ;  /* 0x0000006000017945 */ /* 0x000fe80003800000 */
[----:B------:R0:W-:Y:S01]  /*8470*/  @!P0 STG.E.U8 desc[UR48][R6.64+0x9], R143 ;  /* 0x0000098f06008986 */ /* 0x0001e2000c101130 */
[----:B------:R-:W-:Y:S05]  /*8480*/  @P5 BRA `(.L_x_54) ;  /* 0x00000000000c5947 */ /* 0x000fea0003800000 */
[----:B------:R-:W4:Y:S02]  /*8490*/  LDG.E.U8 R154, desc[UR48][R2.64+0x10] ;  /* 0x00001030029a7981 */ /* 0x000f24000c1e1100 */
[----:B----4-:R-:W-:-:S05]  /*84a0*/  PRMT R11, R154, 0x8880, RZ ;  /* 0x000088809a0b7816 */ /* 0x010fca00000000ff */
[----:B------:R-:W-:-:S07]  /*84b0*/  IMAD R12, R11, R22, RZ ;  /* 0x000000160b0c7224 */ /* 0x000fce00078e02ff */
.L_x_54:
[----:B------:R-:W-:Y:S05]  /*84c0*/  BSYNC B1 ;  /* 0x0000000000017941 */ /* 0x000fea0003800000 */
.L_x_53:
[----:B----4-:R-:W-:Y:S01]  /*84d0*/  @!P5 IMAD R11, R128, R23, R12 ;  /* 0x00000017800bd224 */ /* 0x010fe200078e020c */
[----:B------:R-:W-:Y:S04]  /*84e0*/  BSSY B1, `(.L_x_55) ;  /* 0x0000006000017945 */ /* 0x000fe80003800000 */
[----:B------:R4:W-:Y:S01]  /*84f0*/  @!P5 STG.E.U8 desc[UR48][R4.64+0x10], R11 ;  /* 0x0000100b0400d986 */ /* 0x0009e2000c101130 */
[----:B------:R-:W-:Y:S05]  /*8500*/  @P4 BRA `(.L_x_56) ;  /* 0x00000000000c4947 */ /* 0x000fea0003800000 */
[----:B------:R-:W4:Y:S02]  /*8510*/  LDG.E.U8 R154, desc[UR48][R2.64+0x11] ;  /* 0x00001130029a7981 */ /* 0x000f24000c1e1100 */
[----:B----4-:R-:W-:-:S05]  /*8520*/  PRMT R11, R154, 0x8880, RZ ;  /* 0x000088809a0b7816 */ /* 0x010fca00000000ff */
[----:B------:R-:W-:-:S07]  /*8530*/  IMAD R12, R11, R22, RZ ;  /* 0x000000160b0c7224 */ /* 0x000fce00078e02ff */
.L_x_56:
[----:B------:R-:W-:Y:S05]  /*8540*/  BSYNC B1 ;  /* 0x0000000000017941 */ /* 0x000fea0003800000 */
.L_x_55:
[----:B------:R-:W-:Y:S01]  /*8550*/  @!P4 IMAD R129, R129, R23, R12 ;  /* 0x000000178181c224 */ /* 0x000fe200078e020c */
[----:B------:R-:W-:Y:S04]  /*8560*/  BSSY B1, `(.L_x_57) ;  /* 0x0000006000017945 */ /* 0x000fe80003800000 */
[----:B------:R0:W-:Y:S01]  /*8570*/  @!P4 STG.E.U8 desc[UR48][R4.64+0x11], R129 ;  /* 0x000011810400c986 */ /* 0x0001e2000c101130 */
[----:B------:R-:W-:Y:S05]  /*8580*/  @P3 BRA `(.L_x_58) ;  /* 0x00000000000c3947 */ /* 0x000fea0003800000 */
[----:B------:R-:W4:Y:S02]  /*8590*/  LDG.E.U8 R154, desc[UR48][R8.64+0x10] ;  /* 0x00001030089a7981 */ /* 0x000f24000c1e1100 */
[----:B----4-:R-:W-:-:S05]  /*85a0*/  PRMT R11, R154, 0x8880, RZ ;  /* 0x000088809a0b7816 */ /* 0x010fca00000000ff */
[----:B------:R-:W-:-:S07]  /*85b0*/  IMAD R12, R11, R22, RZ ;  /* 0x000000160b0c7224 */ /* 0x000fce00078e02ff */
.L_x_58:
[----:B------:R-:W-:Y:S05]  /*85c0*/  BSYNC B1 ;  /* 0x0000000000017941 */ /* 0x000fea0003800000 */
.L_x_57:
[----:B------:R-:W-:Y:S01]  /*85d0*/  ISETP.LT.OR P2, PT, R0, 0x9, !P2 ;  /* 0x000000090000780c */ /* 0x000fe20005741670 */
[----:B----4-:R-:W-:Y:S01]  /*85e0*/  @!P3 IMAD R11, R130, R23, R12 ;  /* 0x00000017820bb224 */ /* 0x010fe200078e020c */
[C---:B------:R-:W-:Y:S01]  /*85f0*/  ISETP.GE.AND P1, PT, R10.reuse, 0x19, PT ;  /* 0x000000190a00780c */ /* 0x040fe20003f26270 */
[----:B------:R-:W-:Y:S01]  /*8600*/  BSSY B1, `(.L_x_59) ;  /* 0x000000d000017945 */ /* 0x000fe20003800000 */
[C---:B------:R-:W-:Y:S02]  /*8610*/  ISETP.GE.AND P0, PT, R10.reuse, 0x1a, PT ;  /* 0x0000001a0a00780c */ /* 0x040fe40003f06270 */
[----:B------:R4:W-:Y:S01]  /*8620*/  @!P3 STG.E.U8 desc[UR48][R6.64+0x10], R11 ;  /* 0x0000100b0600b986 */ /* 0x0009e2000c101130 */
[----:B------:R-:W-:Y:S02]  /*8630*/  ISETP.GE.AND P3, PT, R10, 0x21, PT ;  /* 0x000000210a00780c */ /* 0x000fe40003f66270 */
[C---:B------:R-:W-:Y:S02]  /*8640*/  ISETP.LT.OR P5, PT, R0.reuse, 0x1, !P1 ;  /* 0x000000010000780c */ /* 0x040fe40004fa1670 */
[----:B------:R-:W-:-:S02]  /*8650*/  ISETP.LT.OR P4, PT, R0, 0x1, !P0 ;  /* 0x000000010000780c */ /* 0x000fc40004781670 */
[C---:B------:R-:W-:Y:S02]  /*8660*/  ISETP.LT.OR P6, PT, R0.reuse, 0x9, !P0 ;  /* 0x000000090000780c */ /* 0x040fe400047c1670 */
[C---:B------:R-:W-:Y:S02]  /*8670*/  ISETP.LT.OR P1, PT, R0.reuse, 0x9, !P1 ;  /* 0x000000090000780c */ /* 0x040fe40004f21670 */
[----:B------:R-:W-:Y:S01]  /*8680*/  ISETP.LT.OR P0, PT, R0, 0x1, !P3 ;  /* 0x000000010000780c */ /* 0x000fe20005f01670 */
[----:B----4-:R-:W-:-:S12]  /*8690*/  @P2 BRA `(.L_x_60) ;  /* 0x00000000000c2947 */ /* 0x010fd80003800000 */
[----:B------:R-:W4:Y:S02]  /*86a0*/  LDG.E.U8 R154, desc[UR48][R8.64+0x11] ;  /* 0x00001130089a7981 */ /* 0x000f24000c1e1100 */
[----:B----4-:R-:W-:-:S05]  /*86b0*/  PRMT R11, R154, 0x8880, RZ ;  /* 0x000088809a0b7816 */ /* 0x010fca00000000ff */
[----:B------:R-:W-:-:S07]  /*86c0*/  IMAD R12, R11, R22, RZ ;  /* 0x000000160b0c7224 */ /* 0x000fce00078e02ff */
.L_x_60:
[----:B------:R-:W-:Y:S05]  /*86d0*/  BSYNC B1 ;  /* 0x0000000000017941 */ /* 0x000fea0003800000 */
.L_x_59:
[----:B------:R-:W-:Y:S01]  /*86e0*/  @!P2 IMAD R131, R131, R23, R12 ;  /* 0x000000178383a224 */ /* 0x000fe200078e020c */
[----:B------:R-:W-:Y:S04]  /*86f0*/  BSSY B1, `(.L_x_61) ;  /* 0x0000006000017945 */ /* 0x000fe80003800000 */
[----:B------:R4:W-:Y:S01]  /*8700*/  @!P2 STG.E.U8 desc[UR48][R6.64+0x11], R131 ;  /* 0x000011830600a986 */ /* 0x0009e2000c101130 */
[----:B------:R-:W-:Y:S05]  /*8710*/  @P5 BRA `(.L_x_62) ;  /* 0x00000000000c5947 */ /* 0x000fea0003800000 */
[----:B------:R-:W5:Y:S02]  /*8720*/  LDG.E.U8 R154, desc[UR48][R2.64+0x18] ;  /* 0x00001830029a7981 */ /* 0x000f64000c1e1100 */
[----:B-----5:R-:W-:-:S05]  /*8730*/  PRMT R11, R154, 0x8880, RZ ;  /* 0x000088809a0b7816 */ /* 0x020fca00000000ff */
[----:B------:R-:W-:-:S07]  /*8740*/  IMAD R12, R11, R22, RZ ;  /* 0x000000160b0c7224 */ /* 0x000fce00078e02ff */
.L_x_62:
[----:B------:R-:W-:Y:S05]  /*8750*/  BSYNC B1 ;  /* 0x0000000000017941 */ /* 0x000fea0003800000 */
.L_x_61:
[----:B------:R-:W-:Y:S01]  /*8760*/  @!P5 IMAD R11, R132, R23, R12 ;  /* 0x00000017840bd224 */ /* 0x000fe200078e020c */
[----:B------:R-:W-:Y:S04]  /*8770*/  BSSY B1, `(.L_x_63) ;  /* 0x0000006000017945 */ /* 0x000fe80003800000 */
[----:B------:R0:W-:Y:S01]  /*8780*/  @!P5 STG.E.U8 desc[UR48][R4.64+0x18], R11 ;  /* 0x0000180b0400d986 */ /* 0x0001e2000c101130 */
[----:B------:R-:W-:Y:S05]  /*8790*/  @P4 BRA `(.L_x_64) ;  /* 0x00000000000c4947 */ /* 0x000fea0003800000 */
[----:B------:R-:W0:Y:S02]  /*87a0*/  LDG.E.U8 R154, desc[UR48][R2.64+0x19] ;  /* 0x00001930029a7981 */ /* 0x000e24000c1e1100 */
[----:B0-----:R-:W-:-:S05]  /*87b0*/  PRMT R11, R154, 0x8880, RZ ;  /* 0x000088809a0b7816 */ /* 0x001fca00000000ff */
[----:B------:R-:W-:-:S07]  /*87c0*/  IMAD R12, R11, R22, RZ ;  /* 0x000000160b0c7224 */ /* 0x000fce00078e02ff */
.L_x_64:
[----:B------:R-:W-:Y:S05]  /*87d0*/  BSYNC B1 ;  /* 0x0000000000017941 */ /* 0x000fea0003800000 */
.L_x_63:
[----:B------:R-:W-:Y:S01]  /*87e0*/  @!P4 IMAD R133, R133, R23, R12 ;  /* 0x000000178585c224 */ /* 0x000fe200078e020c */
[----:B------:R-:W-:Y:S04]  /*87f0*/  BSSY B1, `(.L_x_65) ;  /* 0x0000006000017945 */ /* 0x000fe80003800000 */
[----:B------:R0:W-:Y:S01]  /*8800*/  @!P4 STG.E.U8 desc[UR48][R4.64+0x19], R133 ;  /* 0x000019850400c986 */ /* 0x0001e2000c101130 */
[----:B------:R-:W-:Y:S05]  /*8810*/  @P1 BRA `(.L_x_66) ;  /* 0x00000000000c1947 */ /* 0x000fea0003800000 */
[----:B------:R-:W0:Y:S02]  /*8820*/  LDG.E.U8 R154, desc[UR48][R8.64+0x18] ;  /* 0x00001830089a7981 */ /* 0x000e24000c1e1100 */
[----:B0-----:R-:W-:-:S05]  /*8830*/  PRMT R11, R154, 0x8880, RZ ;  /* 0x000088809a0b7816 */ /* 0x001fca00000000ff */
[----:B------:R-:W-:-:S07]  /*8840*/  IMAD R12, R11, R22, RZ ;  /* 0x000000160b0c7224 */ /* 0x000fce00078e02ff */
.L_x_66:
[----:B------:R-:W-:Y:S05]  /*8850*/  BSYNC B1 ;  /* 0x0000000000017941 */ /* 0x000fea0003800000 */
.L_x_65:
[----:B0-----:R-:W-:Y:S01]  /*8860*/  @!P1 IMAD R11, R134, R23, R12 ;  /* 0x00000017860b9224 */ /* 0x001fe200078e020c */
[----:B------:R-:W-:Y:S04]  /*8870*/  BSSY B1, `(.L_x_67) ;  /* 0x0000006000017945 */ /* 0x000fe80003800000 */
[----:B------:R0:W-:Y:S01]  /*8880*/  @!P1 STG.E.U8 desc[UR48][R6.64+0x18], R11 ;  /* 0x0000180b06009986 */ /* 0x0001e2000c101130 */
[----:B------:R-:W-:Y:S05]  /*8890*/  @P6 BRA `(.L_x_68) ;  /* 0x00000000000c6947 */ /* 0x000fea0003800000 */
[----:B------:R-:W0:Y:S02]  /*88a0*/  LDG.E.U8 R154, desc[UR48][R8.64+0x19] ;  /* 0x00001930089a7981 */ /* 0x000e24000c1e1100 */
[----:B0-----:R-:W-:-:S05]  /*88b0*/  PRMT R11, R154, 0x8880, RZ ;  /* 0x000088809a0b7816 */ /* 0x001fca00000000ff */
[----:B------:R-:W-:-:S07]  /*88c0*/  IMAD R12, R11, R22, RZ ;  /* 0x000000160b0c7224 */ /* 0x000fce00078e02ff */
.L_x_68:
[----:B------:R-:W-:Y:S05]  /*88d0*/  BSYNC B1 ;  /* 0x0000000000017941 */ /* 0x000fea0003800000 */
.L_x_67:
[----:B------:R-:W-:Y:S01]  /*88e0*/  @!P6 IMAD R135, R135, R23, R12 ;  /* 0x000000178787e224 */ /* 0x000fe200078e020c */
[----:B------:R-:W-:Y:S04]  /*88f0*/  BSSY B1, `(.L_x_69) ;  /* 0x0000006000017945 */ /* 0x000fe80003800000 */
[----:B------:R0:W-:Y:S01]  /*8900*/  @!P6 STG.E.U8 desc[UR48][R6.64+0x19], R135 ;  /* 0x000019870600e986 */ /* 0x0001e2000c101130 */
[----:B------:R-:W-:Y:S05]  /*8910*/  @P0 BRA `(.L_x_70) ;  /* 0x00000000000c0947 */ /* 0x000fea0003800000 */
[----:B------:R-:W0:Y:S02]  /*8920*/  LDG.E.U8 R154, desc[UR48][R2.64+0x20] ;  /* 0x00002030029a7981 */ /* 0x000e24000c1e1100 */
[----:B0-----:R-:W-:-:S05]  /*8930*/  PRMT R11, R154, 0x8880, RZ ;  /* 0x000088809a0b7816 */ /* 0x001fca00000000ff */
[----:B------:R-:W-:-:S07]  /*8940*/  IMAD R12, R11, R22, RZ ;  /* 0x000000160b0c7224 */ /* 0x000fce00078e02ff */
.L_x_70:
[----:B------:R-:W-:Y:S05]  /*8950*/  BSYNC B1 ;  /* 0x0000000000017941 */ /* 0x000fea0003800000 */
.L_x_69:
[----:B------:R-:W-:Y:S01]  /*8960*/  ISETP.GE.AND P2, PT, R10, 0x22, PT ;  /* 0x000000220a00780c */ /* 0x000fe20003f46270 */
[----:B0-----:R-:W-:Y:S01]  /*8970*/  @!P0 IMAD R11, R120, R23, R12 ;  /* 0x00000017780b8224 */ /* 0x001fe200078e020c */
        /* <DEDUP_REMOVED lines=10> */
[----:B0-----:R-:W-:-:S12]  /*8a20*/  @P4 BRA `(.L_x_72) ;  /* 0x00000000000c4947 */ /* 0x001fd80003800000 */
[----:B------:R-:W5:Y:S02]  /*8a30*/  LDG.E.U8 R154, desc[UR48][R2.64+0x21] ;  /* 0x00002130029a7981 */ /* 0x000f64000c1e1100 */
[----:B-----5:R-:W-:-:S05]  /*8a40*/  PRMT R11, R154, 0x8880, RZ ;  /* 0x000088809a0b7816 */ /* 0x020fca00000000ff */
[----:B------:R-:W-:-:S07]  /*8a50*/  IMAD R12, R11, R22, RZ ;  /* 0x000000160b0c7224 */ /* 0x000fce00078e02ff */
.L_x_72:
[----:B------:R-:W-:Y:S05]  /*8a60*/  BSYNC B1 ;  /* 0x0000000000017941 */ /* 0x000fea0003800000 */
.L_x_71:
[----:B------:R-:W-:Y:S01]  /*8a70*/  @!P4 IMAD R121, R121, R23, R12 ;  /* 0x000000177979c224 */ /* 0x000fe200078e020c */
[----:B------:R-:W-:Y:S04]  /*8a80*/  BSSY B1, `(.L_x_73) ;  /* 0x0000006000017945 */ /* 0x000fe80003800000 */
[----:B------:R0:W-:Y:S01]  /*8a90*/  @!P4 STG.E.U8 desc[UR48][R4.64+0x21], R121 ;  /* 0x000021790400c986 */ /* 0x0001e2000c101130 */
[----:B------:R-:W-:Y:S05]  /*8aa0*/  @P3 BRA `(.L_x_74) ;  /* 0x00000000000c3947 */ /* 0x000fea0003800000 */
[----:B------:R-:W5:Y:S02]  /*8ab0*/  LDG.E.U8 R154, desc[UR48][R8.64+0x20] ;  /* 0x00002030089a7981 */ /* 0x000f64000c1e1100 */
[----:B-----5:R-:W-:-:S05]  /*8ac0*/  PRMT R11, R154, 0x8880, RZ ;  /* 0x000088809a0b7816 */ /* 0x020fca00000000ff */
[----:B------:R-:W-:-:S07]  /*8ad0*/  IMAD R12, R11, R22, RZ ;  /* 0x000000160b0c7224 */ /* 0x000fce00078e02ff */
.L_x_74:
[----:B------:R-:W-:Y:S05]  /*8ae0*/  BSYNC B1 ;  /* 0x0000000000017941 */ /* 0x000fea0003800000 */
.L_x_73:
[----:B------:R-:W-:Y:S01]  /*8af0*/  @!P3 IMAD R11, R122, R23, R12 ;  /* 0x000000177a0bb224 */ /* 0x000fe200078e020c */
[----:B------:R-:W-:Y:S04]  /*8b00*/  BSSY B1, `(.L_x_75) ;  /* 0x0000006000017945 */ /* 0x000fe80003800000 */
[----:B------:R0:W-:Y:S01]  /*8b10*/  @!P3 STG.E.U8 desc[UR48][R6.64+0x20], R11 ;  /* 0x0000200b0600b986 */ /* 0x0001e2000c101130 */
[----:B------:R-:W-:Y:S05]  /*8b20*/  @P2 BRA `(.L_x_76) ;  /* 0x00000000000c2947 */ /* 0x000fea0003800000 */
[----:B------:R-:W0:Y:S02]  /*8b30*/  LDG.E.U8 R154, desc[UR48][R8.64+0x21] ;  /* 0x00002130089a7981 */ /* 0x000e24000c1e1100 */
[----:B0-----:R-:W-:-:S05]  /*8b40*/  PRMT R11, R154, 0x8880, RZ ;  /* 0x000088809a0b7816 */ /* 0x001fca00000000ff */
[----:B------:R-:W-:-:S07]  /*8b50*/  IMAD R12, R11, R22, RZ ;  /* 0x000000160b0c7224 */ /* 0x000fce00078e02ff */
.L_x_76:
[----:B------:R-:W-:Y:S05]  /*8b60*/  BSYNC B1 ;  /* 0x0000000000017941 */ /* 0x000fea0003800000 */
.L_x_75:
[----:B------:R-:W-:Y:S01]  /*8b70*/  @!P2 IMAD R123, R123, R23, R12 ;  /* 0x000000177b7ba224 */ /* 0x000fe200078e020c */
[----:B------:R-:W-:Y:S04]  /*8b80*/  BSSY B1, `(.L_x_77) ;  /* 0x0000006000017945 */ /* 0x000fe80003800000 */
[----:B------:R0:W-:Y:S01]  /*8b90*/  @!P2 STG.E.U8 desc[UR48][R6.64+0x21], R123 ;  /* 0x0000217b0600a986 */ /* 0x0001e2000c101130 */
[----:B------:R-:W-:Y:S05]  /*8ba0*/  @P6 BRA `(.L_x_78) ;  /* 0x00000000000c6947 */ /* 0x000fea0003800000 */
[----:B------:R-:W0:Y:S02]  /*8bb0*/  LDG.E.U8 R154, desc[UR48][R2.64+0x28] ;  /* 0x00002830029a7981 */ /* 0x000e24000c1e1100 */
[----:B0-----:R-:W-:-:S05]  /*8bc0*/  PRMT R11, R154, 0x8880, RZ ;  /* 0x000088809a0b7816 */ /* 0x001fca00000000ff */
[----:B------:R-:W-:-:S07]  /*8bd0*/  IMAD R12, R11, R22, RZ ;  /* 0x000000160b0c7224 */ /* 0x000fce00078e02ff */
.L_x_78:
[----:B------:R-:W-:Y:S05]  /*8be0*/  BSYNC B1 ;  /* 0x0000000000017941 */ /* 0x000fea0003800000 */
.L_x_77:
[----:B0-----:R-:W-:Y:S01]  /*8bf0*/  @!P6 IMAD R11, R124, R23, R12 ;  /* 0x000000177c0be224 */ /* 0x001fe200078e020c */
[----:B------:R-:W-:Y:S04]  /*8c00*/  BSSY B1, `(.L_x_79) ;  /* 0x0000006000017945 */ /* 0x000fe80003800000 */
[----:B------:R0:W-:Y:S01]  /*8c10*/  @!P6 STG.E.U8 desc[UR48][R4.64+0x28], R11 ;  /* 0x0000280b0400e986 */ /* 0x0001e2000c101130 */
[----:B------:R-:W-:Y:S05]  /*8c20*/  @P5 BRA `(.L_x_80) ;  /* 0x00000000000c5947 */ /* 0x000fea0003800000 */
[----:B------:R-:W0:Y:S02]  /*8c30*/  LDG.E.U8 R154, desc[UR48][R2.64+0x29] ;  /* 0x00002930029a7981 */ /* 0x000e24000c1e1100 */
[----:B0-----:R-:W-:-:S05]  /*8c40*/  PRMT R11, R154, 0x8880, RZ ;  /* 0x000088809a0b7816 */ /* 0x001fca00000000ff */
[----:B------:R-:W-:-:S07]  /*8c50*/  IMAD R12, R11, R22, RZ ;  /* 0x000000160b0c7224 */ /* 0x000fce00078e02ff */
.L_x_80:
[----:B------:R-:W-:Y:S05]  /*8c60*/  BSYNC B1 ;  /* 0x0000000000017941 */ /* 0x000fea0003800000 */
.L_x_79:
[----:B------:R-:W-:Y:S01]  /*8c70*/  @!P5 IMAD R125, R125, R23, R12 ;  /* 0x000000177d7dd224 */ /* 0x000fe200078e020c */
[----:B------:R-:W-:Y:S04]  /*8c80*/  BSSY B1, `(.L_x_81) ;  /* 0x0000006000017945 */ /* 0x000fe80003800000 */
[----:B------:R0:W-:Y:S01]  /*8c90*/  @!P5 STG.E.U8 desc[UR48][R4.64+0x29], R125 ;  /* 0x0000297d0400d986 */ /* 0x0001e2000c101130 */
[----:B------:R-:W-:Y:S05]  /*8ca0*/  @P1 BRA `(.L_x_82) ;  /* 0x00000000000c1947 */ /* 0x000fea0003800000 */
[----:B------:R-:W0:Y:S02]  /*8cb0*/  LDG.E.U8 R154, desc[UR48][R8.64+0x28] ;  /* 0x00002830089a7981 */ /* 0x000e24000c1e1100 */
[----:B0-----:R-:W-:-:S05]  /*8cc0*/  PRMT R11, R154, 0x8880, RZ ;  /* 0x000088809a0b7816 */ /* 0x001fca00000000ff */
[----:B------:R-:W-:-:S07]  /*8cd0*/  IMAD R12, R11, R22, RZ ;  /* 0x000000160b0c7224 */ /* 0x000fce00078e02ff */
.L_x_82:
[----:B------:R-:W-:Y:S05]  /*8ce0*/  BSYNC B1 ;  /* 0x0000000000017941 */ /* 0x000fea0003800000 */
.L_x_81:
[----:B------:R-:W-:Y:S01]  /*8cf0*/  ISETP.LT.OR P0, PT, R0, 0x9, !P0 ;  /* 0x000000090000780c */ /* 0x000fe20004701670 */
[----:B0-----:R-:W-:Y:S01]  /*8d00*/  @!P1 IMAD R11, R126, R23, R12 ;  /* 0x000000177e0b9224 */ /* 0x001fe200078e020c */
[C---:B------:R-:W-:Y:S01]  /*8d10*/  ISETP.GE.AND P4, PT, R10.reuse, 0x31, PT ;  /* 0x000000310a00780c */ /* 0x040fe20003f86270 */
[----:B------:R-:W-:Y:S01]  /*8d20*/  BSSY B1, `(.L_x_83) ;  /* 0x000000d000017945 */ /* 0x000fe20003800000 */
[C---:B------:R-:W-:Y:S02]  /*8d30*/  ISETP.GE.AND P2, PT, R10.reuse, 0x32, PT ;  /* 0x000000320a00780c */ /* 0x040fe40003f46270 */
[----:B------:R-:W-:Y:S01]  /*8d40*/  ISETP.GE.AND P3, PT, R10, 0x39, PT ;  /* 0x000000390a00780c */ /* 0x000fe20003f66270 */
[----:B------:R0:W-:Y:S01]  /*8d50*/  @!P1 STG.E.U8 desc[UR48][R6.64+0x28], R11 ;  /* 0x0000280b06009986 */ /* 0x0001e2000c101130 */
[C---:B------:R-:W-:Y:S02]  /*8d60*/  ISETP.LT.OR P5, PT, R0.reuse, 0x1, !P4 ;  /* 0x000000010000780c */ /* 0x040fe400067a1670 */
[----:B------:R-:W-:-:S02]  /*8d70*/  ISETP.LT.OR P1, PT, R0, 0x1, !P2 ;  /* 0x000000010000780c */ /* 0x000fc40005721670 */
[C---:B------:R-:W-:Y:S02]  /*8d80*/  ISETP.LT.OR P6, PT, R0.reuse, 0x9, !P2 ;  /* 0x000000090000780c */ /* 0x040fe400057c1670 */
[C---:B------:R-:W-:Y:S02]  /*8d90*/  ISETP.LT.OR P4, PT, R0.reuse, 0x9, !P4 ;  /* 0x000000090000780c */ /* 0x040fe40006781670 */
[----:B------:R-:W-:Y:S01]  /*8da0*/  ISETP.LT.OR P2, PT, R0, 0x1, !P3 ;  /* 0x000000010000780c */ /* 0x000fe20005f41670 */
[----:B------:R-:W-:-:S12]  /*8db0*/  @P0 BRA `(.L_x_84) ;  /* 0x00000000000c0947 */ /* 0x000fd80003800000 */
[----:B------:R-:W0:Y:S02]  /*8dc0*/  LDG.E.U8 R154, desc[UR48][R8.64+0x29] ;  /* 0x00002930089a7981 */ /* 0x000e24000c1e1100 */
[----:B0-----:R-:W-:-:S05]  /*8dd0*/  PRMT R11, R154, 0x8880, RZ ;  /* 0x000088809a0b7816 */ /* 0x001fca00000000ff */
[----:B------:R-:W-:-:S07]  /*8de0*/  IMAD R12, R11, R22, RZ ;  /* 0x000000160b0c7224 */ /* 0x000fce00078e02ff */
.L_x_84:
[----:B------:R-:W-:Y:S05]  /*8df0*/  BSYNC B1 ;  /* 0x0000000000017941 */ /* 0x000fea0003800000 */
.L_x_83:
[----:B------:R-:W-:Y:S01]  /*8e00*/  @!P0 IMAD R127, R127, R23, R12 ;  /* 0x000000177f7f8224 */ /* 0x000fe200078e020c */
[----:B------:R-:W-:Y:S04]  /*8e10*/  BSSY B1, `(.L_x_85) ;  /* 0x0000006000017945 */ /* 0x000fe80003800000 */
[----:B------:R0:W-:Y:S01]  /*8e20*/  @!P0 STG.E.U8 desc[UR48][R6.64+0x29], R127 ;  /* 0x0000297f06008986 */ /* 0x0001e2000c101130 */
[----:B------:R-:W-:Y:S05]  /*8e30*/  @P5 BRA `(.L_x_86) ;  /* 0x00000000000c5947 */ /* 0x000fea0003800000 */
[----:B------:R-:W0:Y:S02]  /*8e40*/  LDG.E.U8 R154, desc[UR48][R2.64+0x30] ;  /* 0x00003030029a7981 */ /* 0x000e24000c1e1100 */
[----:B0-----:R-:W-:-:S05]  /*8e50*/  PRMT R11, R154, 0x8880, RZ ;  /* 0x000088809a0b7816 */ /* 0x001fca00000000ff */
[----:B------:R-:W-:-:S07]  /*8e60*/  IMAD R12, R11, R22, RZ ;  /* 0x000000160b0c7224 */ /* 0x000fce00078e02ff */
.L_x_86:
[----:B------:R-:W-:Y:S05]  /*8e70*/  BSYNC B1 ;  /* 0x0000000000017941 */ /* 0x000fea0003800000 */
.L_x_85:
[----:B0-----:R-:W-:Y:S01]  /*8e80*/  @!P5 IMAD R11, R112, R23, R12 ;  /* 0x00000017700bd224 */ /* 0x001fe200078e020c */
[----:B------:R-:W-:Y:S04]  /*8e90*/  BSSY B1, `(.L_x_87) ;  /* 0x0000006000017945 */ /* 0x000fe80003800000 */
[----:B------:R0:W-:Y:S01]  /*8ea0*/  @!P5 STG.E.U8 desc[UR48][R4.64+0x30], R11 ;  /* 0x0000300b0400d986 */ /* 0x0001e2000c101130 */
[----:B------:R-:W-:Y:S05]  /*8eb0*/  @P1 BRA `(.L_x_88) ;  /* 0x00000000000c1947 */ /* 0x000fea0003800000 */
[----:B------:R-:W0:Y:S02]  /*8ec0*/  LDG.E.U8 R154, desc[UR48][R2.64+0x31] ;  /* 0x00003130029a7981 */ /* 0x000e24000c1e1100 */
[----:B0-----:R-:W-:-:S05]  /*8ed0*/  PRMT R11, R154, 0x8880, RZ ;  /* 0x000088809a0b7816 */ /* 0x001fca00000000ff */
[----:B------:R-:W-:-:S07]  /*8ee0*/  IMAD R12, R11, R22, RZ ;  /* 0x000000160b0c7224 */ /* 0x000fce00078e02ff */
.L_x_88:
[----:B------:R-:W-:Y:S05]  /*8ef0*/  BSYNC B1 ;  /* 0x0000000000017941 */ /* 0x000fea0003800000 */
.L_x_87:
[----:B------:R-:W-:Y:S01]  /*8f00*/  @!P1 IMAD R113, R113, R23, R12 ;  /* 0x0000001771719224 */ /* 0x000fe200078e020c */
[----:B------:R-:W-:Y:S04]  /*8f10*/  BSSY B1, `(.L_x_89) ;  /* 0x0000006000017945 */ /* 0x000fe80003800000 */
[----:B------:R0:W-:Y:S01]  /*8f20*/  @!P1 STG.E.U8 desc[UR48][R4.64+0x31], R113 ;  /* 0x0000317104009986 */ /* 0x0001e2000c101130 */
[----:B------:R-:W-:Y:S05]  /*8f30*/  @P4 BRA `(.L_x_90) ;  /* 0x00000000000c4947 */ /* 0x000fea0003800000 */
[----:B------:R-:W0:Y:S02]  /*8f40*/  LDG.E.U8 R154, desc[UR48][R8.64+0x30] ;  /* 0x00003030089a7981 */ /* 0x000e24000c1e1100 */
[----:B0-----:R-:W-:-:S05]  /*8f50*/  PRMT R11, R154, 0x8880, RZ ;  /* 0x000088809a0b7816 */ /* 0x001fca00000000ff */
[----:B------:R-:W-:-:S07]  /*8f60*/  IMAD R12, R11, R22, RZ ;  /* 0x000000160b0c7224 */ /* 0x000fce00078e02ff */
.L_x_90:
[----:B------:R-:W-:Y:S05]  /*8f70*/  BSYNC B1 ;  /* 0x0000000000017941 */ /* 0x000fea0003800000 */
.L_x_89:
[----:B0-----:R-:W-:Y:S01]  /*8f80*/  @!P4 IMAD R11, R114, R23, R12 ;  /* 0x00000017720bc224 */ /* 0x001fe200078e020c */
[----:B------:R-:W-:Y:S04]  /*8f90*/  BSSY B1, `(.L_x_91) ;  /* 0x0000006000017945 */ /* 0x000fe80003800000 */
[----:B------:R0:W-:Y:S01]  /*8fa0*/  @!P4 STG.E.U8 desc[UR48][R6.64+0x30], R11 ;  /* 0x0000300b0600c986 */ /* 0x0001e2000c101130 */
[----:B------:R-:W-:Y:S05]  /*8fb0*/  @P6 BRA `(.L_x_92) ;  /* 0x00000000000c6947 */ /* 0x000fea0003800000 */
[----:B------:R-:W0:Y:S02]  /*8fc0*/  LDG.E.U8 R154, desc[UR48][R8.64+0x31] ;  /* 0x00003130089a7981 */ /* 0x000e24000c1e1100 */
[----:B0-----:R-:W-:-:S05]  /*8fd0*/  PRMT R11, R154, 0x8880, RZ ;  /* 0x000088809a0b7816 */ /* 0x001fca00000000ff */
[----:B------:R-:W-:-:S07]  /*8fe0*/  IMAD R12, R11, R22, RZ ;  /* 0x000000160b0c7224 */ /* 0x000fce00078e02ff */
.L_x_92:
[----:B------:R-:W-:Y:S05]  /*8ff0*/  BSYNC B1 ;  /* 0x0000000000017941 */ /* 0x000fea0003800000 */
.L_x_91:
[----:B------:R-:W-:Y:S01]  /*9000*/  @!P6 IMAD R115, R115, R23, R12 ;  /* 0x000000177373e224 */ /* 0x000fe200078e020c */
[----:B------:R-:W-:Y:S04]  /*9010*/  BSSY B1, `(.L_x_93) ;  /* 0x0000006000017945 */ /* 0x000fe80003800000 */
[----:B------:R0:W-:Y:S01]  /*9020*/  @!P6 STG.E.U8 desc[UR48][R6.64+0x31], R115 ;  /* 0x000031730600e986 */ /* 0x0001e2000c101130 */
[----:B------:R-:W-:Y:S05]  /*9030*/  @P2 BRA `(.L_x_94) ;  /* 0x00000000000c2947 */ /* 0x000fea0003800000 */
[----:B------:R-:W0:Y:S02]  /*9040*/  LDG.E.U8 R154, desc[UR48][R2.64+0x38] ;  /* 0x00003830029a7981 */ /* 0x000e24000c1e1100 */
[----:B0-----:R-:W-:-:S05]  /*9050*/  PRMT R11, R154, 0x8880, RZ ;  /* 0x000088809a0b7816 */ /* 0x001fca00000000ff */
[----:B------:R-:W-:-:S07]  /*9060*/  IMAD R12, R11, R22, RZ ;  /* 0x000000160b0c7224 */ /* 0x000fce00078e02ff */
.L_x_94:
[----:B------:R-:W-:Y:S05]  /*9070*/  BSYNC B1 ;  /* 0x0000000000017941 */ /* 0x000fea0003800000 */
.L_x_93:
[----:B------:R-:W-:Y:S01]  /*9080*/  ISETP.GE.AND P5, PT, R10, 0x3a, PT ;  /* 0x0000003a0a00780c */ /* 0x000fe20003fa6270 */
[----:B0-----:R-:W-:Y:S01]  /*9090*/  @!P2 IMAD R11, R116, R23, R12 ;  /* 0x00000017740ba224 */ /* 0x001fe200078e020c */
[----:B------:R-:W-:Y:S01]  /*90a0*/  ISETP.GE.AND P1, PT, R10, 0x41, PT ;  /* 0x000000410a00780c */ /* 0x000fe20003f26270 */
[----:B------:R-:W-:Y:S01]  /*90b0*/  BSSY B1, `(.L_x_95) ;  /* 0x000000d000017945 */ /* 0x000fe20003800000 */
[----:B------:R-:W-:Y:S02]  /*90c0*/  ISETP.LT.OR P4, PT, R0, 0x1, !P5 ;  /* 0x000000010000780c */ /* 0x000fe40006f81670 */
        /* <DEDUP_REMOVED lines=11> */
.L_x_96:
[----:B------:R-:W-:Y:S05]  /*9180*/  BSYNC B1 ;  /* 0x0000000000017941 */ /* 0x000fea0003800000 */
.L_x_95:
[----:B------:R-:W-:Y:S01]  /*9190*/  @!P4 IMAD R117, R117, R23, R12 ;  /* 0x000000177575c224 */ /* 0x000fe200078e020c */
[----:B------:R-:W-:Y:S04]  /*91a0*/  BSSY B1, `(.L_x_97) ;  /* 0x0000006000017945 */ /* 0x000fe80003800000 */
[----:B------:R0:W-:Y:S01]  /*91b0*/  @!P4 STG.E.U8 desc[UR48][R4.64+0x39], R117 ;  /* 0x000039750400c986 */ /* 0x0001e2000c101130 */
[----:B------:R-:W-:Y:S05]  /*91c0*/  @P3 BRA `(.L_x_98) ;  /* 0x00000000000c3947 */ /* 0x000fea0003800000 */
[----:B------:R-:W0:Y:S02]  /*91d0*/  LDG.E.U8 R154, desc[UR48][R8.64+0x38] ;  /* 0x00003830089a7981 */ /* 0x000e24000c1e1100 */
[----:B0-----:R-:W-:-:S05]  /*91e0*/  PRMT R11, R154, 0x8880, RZ ;  /* 0x000088809a0b7816 */ /* 0x001fca00000000ff */
[----:B------:R-:W-:-:S07]  /*91f0*/  IMAD R12, R11, R22, RZ ;  /* 0x000000160b0c7224 */ /* 0x000fce00078e02ff */
.L_x_98:
[----:B------:R-:W-:Y:S05]  /*9200*/  BSYNC B1 ;  /* 0x0000000000017941 */ /* 0x000fea0003800000 */
.L_x_97:
[----:B0-----:R-:W-:Y:S01]  /*9210*/  @!P3 IMAD R11, R118, R23, R12 ;  /* 0x00000017760bb224 */ /* 0x001fe200078e020c */
[----:B------:R-:W-:Y:S04]  /*9220*/  BSSY B1, `(.L_x_99) ;  /* 0x0000006000017945 */ /* 0x000fe80003800000 */
[----:B------:R0:W-:Y:S01]  /*9230*/  @!P3 STG.E.U8 desc[UR48][R6.64+0x38], R11 ;  /* 0x0000380b0600b986 */ /* 0x0001e2000c101130 */
[----:B------:R-:W-:Y:S05]  /*9240*/  @P2 BRA `(.L_x_100) ;  /* 0x00000000000c2947 */ /* 0x000fea0003800000 */
[----:B------:R-:W0:Y:S02]  /*9250*/  LDG.E.U8 R154, desc[UR48][R8.64+0x39] ;  /* 0x00003930089a7981 */ /* 0x000e24000c1e1100 */
[----:B0-----:R-:W-:-:S05]  /*9260*/  PRMT R11, R154, 0x8880, RZ ;  /* 0x000088809a0b7816 */ /* 0x001fca00000000ff */
[----:B------:R-:W-:-:S07]  /*9270*/  IMAD R12, R11, R22, RZ ;  /* 0x000000160b0c7224 */ /* 0x000fce00078e02ff */
.L_x_100:
[----:B------:R-:W-:Y:S05]  /*9280*/  BSYNC B1 ;  /* 0x0000000000017941 */ /* 0x000fea0003800000 */
.L_x_99:
[----:B------:R-:W-:Y:S01]  /*9290*/  @!P2 IMAD R119, R119, R23, R12 ;  /* 0x000000177777a224 */ /* 0x000fe200078e020c */
[----:B------:R-:W-:Y:S04]  /*92a0*/  BSSY B1, `(.L_x_101) ;  /* 0x0000006000017945 */ /* 0x000fe80003800000 */
[----:B------:R0:W-:Y:S01]  /*92b0*/  @!P2 STG.E.U8 desc[UR48][R6.64+0x39], R119 ;  /* 0x000039770600a986 */ /* 0x0001e2000c101130 */
[----:B------:R-:W-:Y:S05]  /*92c0*/  @P6 BRA `(.L_x_102) ;  /* 0x00000000000c6947 */ /* 0x000fea0003800000 */
[----:B------:R-:W0:Y:S02]  /*92d0*/  LDG.E.U8 R154, desc[UR48][R2.64+0x40] ;  /* 0x00004030029a7981 */ /* 0x000e24000c1e1100 */
[----:B0-----:R-:W-:-:S05]  /*92e0*/  PRMT R11, R154, 0x8880, RZ ;  /* 0x000088809a0b7816 */ /* 0x001fca00000000ff */
[----:B------:R-:W-:-:S07]  /*92f0*/  IMAD R12, R11, R22, RZ ;  /* 0x000000160b0c7224 */ /* 0x000fce00078e02ff */
.L_x_102:
[----:B------:R-:W-:Y:S05]  /*9300*/  BSYNC B1 ;  /* 0x0000000000017941 */ /* 0x000fea0003800000 */
.L_x_101:
[----:B0-----:R-:W-:Y:S01]  /*9310*/  @!P6 IMAD R11, R104, R23, R12 ;  /* 0x00000017680be224 */ /* 0x001fe200078e020c */
[----:B------:R-:W-:Y:S04]  /*9320*/  BSSY B1, `(.L_x_103) ;  /* 0x0000006000017945 */ /* 0x000fe80003800000 */
[----:B------:R0:W-:Y:S01]  /*9330*/  @!P6 STG.E.U8 desc[UR48][R4.64+0x40], R11 ;  /* 0x0000400b0400e986 */ /* 0x0001e2000c101130 */
[----:B------:R-:W-:Y:S05]  /*9340*/  @P5 BRA `(.L_x_104) ;  /* 0x00000000000c5947 */ /* 0x000fea0003800000 */
[----:B------:R-:W0:Y:S02]  /*9350*/  LDG.E.U8 R154, desc[UR48][R2.64+0x41] ;  /* 0x00004130029a7981 */ /* 0x000e24000c1e1100 */
[----:B0-----:R-:W-:-:S05]  /*9360*/  PRMT R11, R154, 0x8880, RZ ;  /* 0x000088809a0b7816 */ /* 0x001fca00000000ff */
[----:B------:R-:W-:-:S07]  /*9370*/  IMAD R12, R11, R22, RZ ;  /* 0x000000160b0c7224 */ /* 0x000fce00078e02ff */
.L_x_104:
[----:B------:R-:W-:Y:S05]  /*9380*/  BSYNC B1 ;  /* 0x0000000000017941 */ /* 0x000fea0003800000 */
.L_x_103:
[----:B------:R-:W-:Y:S01]  /*9390*/  @!P5 IMAD R105, R105, R23, R12 ;  /* 0x000000176969d224 */ /* 0x000fe200078e020c */
[----:B------:R-:W-:Y:S04]  /*93a0*/  BSSY B1, `(.L_x_105) ;  /* 0x0000006000017945 */ /* 0x000fe80003800000 */
[----:B------:R0:W-:Y:S01]  /*93b0*/  @!P5 STG.E.U8 desc[UR48][R4.64+0x41], R105 ;  /* 0x000041690400d986 */ /* 0x0001e2000c101130 */
[----:B------:R-:W-:Y:S05]  /*93c0*/  @P1 BRA `(.L_x_106) ;  /* 0x00000000000c1947 */ /* 0x000fea0003800000 */
[----:B------:R-:W0:Y:S02]  /*93d0*/  LDG.E.U8 R154, desc[UR48][R8.64+0x40] ;  /* 0x00004030089a7981 */ /* 0x000e24000c1e1100 */
[----:B0-----:R-:W-:-:S05]  /*93e0*/  PRMT R11, R154, 0x8880, RZ ;  /* 0x000088809a0b7816 */ /* 0x001fca00000000ff */
[----:B------:R-:W-:-:S07]  /*93f0*/  IMAD R12, R11, R22, RZ ;  /* 0x000000160b0c7224 */ /* 0x000fce00078e02ff */
.L_x_106:
[----:B------:R-:W-:Y:S05]  /*9400*/  BSYNC B1 ;  /* 0x0000000000017941 */ /* 0x000fea0003800000 */
.L_x_105:
        /* <DEDUP_REMOVED lines=16> */
.L_x_108:
[----:B------:R-:W-:Y:S05]  /*9510*/  BSYNC B1 ;  /* 0x0000000000017941 */ /* 0x000fea0003800000 */
.L_x_107:
[----:B------:R-:W-:Y:S01]  /*9520*/  @!P0 IMAD R107, R107, R23, R12 ;  /* 0x000000176b6b8224 */ /* 0x000fe200078e020c */
[----:B------:R-:W-:Y:S04]  /*9530*/  BSSY B1, `(.L_x_109) ;  /* 0x0000006000017945 */ /* 0x000fe80003800000 */
[----:B------:R0:W-:Y:S01]  /*9540*/  @!P0 STG.E.U8 desc[UR48][R6.64+0x41], R107 ;  /* 0x0000416b06008986 */ /* 0x0001e2000c101130 */
[----:B------:R-:W-:Y:S05]  /*9550*/  @P5 BRA `(.L_x_110) ;  /* 0x00000000000c5947 */ /* 0x000fea0003800000 */
[----:B------:R-:W0:Y:S02]  /*9560*/  LDG.E.U8 R154, desc[UR48][R2.64+0x48] ;  /* 0x00004830029a7981 */ /* 0x000e24000c1e1100 */
[----:B0-----:R-:W-:-:S05]  /*9570*/  PRMT R11, R154, 0x8880, RZ ;  /* 0x000088809a0b7816 */ /* 0x001fca00000000ff */
[----:B------:R-:W-:-:S07]  /*9580*/  IMAD R12, R11, R22, RZ ;  /* 0x000000160b0c7224 */ /* 0x000fce00078e02ff */
.L_x_110:
[----:B------:R-:W-:Y:S05]  /*9590*/  BSYNC B1 ;  /* 0x0000000000017941 */ /* 0x000fea0003800000 */
.L_x_109:
[----:B0-----:R-:W-:Y:S01]  /*95a0*/  @!P5 IMAD R11, R108, R23, R12 ;  /* 0x000000176c0bd224 */ /* 0x001fe200078e020c */
[----:B------:R-:W-:Y:S04]  /*95b0*/  BSSY B1, `(.L_x_111) ;  /* 0x0000006000017945 */ /* 0x000fe80003800000 */
[----:B------:R0:W-:Y:S01]  /*95c0*/  @!P5 STG.E.U8 desc[UR48][R4.64+0x48], R11 ;  /* 0x0000480b0400d986 */ /* 0x0001e2000c101130 */
[----:B------:R-:W-:Y:S05]  /*95d0*/  @P1 BRA `(.L_x_112) ;  /* 0x00000000000c1947 */ /* 0x000fea0003800000 */
[----:B------:R-:W0:Y:S02]  /*95e0*/  LDG.E.U8 R154, desc[UR48][R2.64+0x49] ;  /* 0x00004930029a7981 */ /* 0x000e24000c1e1100 */
[----:B0-----:R-:W-:-:S05]  /*95f0*/  PRMT R11, R154, 0x8880, RZ ;  /* 0x000088809a0b7816 */ /* 0x001fca00000000ff */
[----:B------:R-:W-:-:S07]  /*9600*/  IMAD R12, R11, R22, RZ ;  /* 0x000000160b0c7224 */ /* 0x000fce00078e02ff */
.L_x_112:
[----:B------:R-:W-:Y:S05]  /*9610*/  BSYNC B1 ;  /* 0x0000000000017941 */ /* 0x000fea0003800000 */
.L_x_111:
[----:B------:R-:W-:Y:S01]  /*9620*/  @!P1 IMAD R109, R109, R23, R12 ;  /* 0x000000176d6d9224 */ /* 0x000fe200078e020c */
[----:B------:R-:W-:Y:S04]  /*9630*/  BSSY B1, `(.L_x_113) ;  /* 0x0000006000017945 */ /* 0x000fe80003800000 */
[----:B------:R0:W-:Y:S01]  /*9640*/  @!P1 STG.E.U8 desc[UR48][R4.64+0x49], R109 ;  /* 0x0000496d04009986 */ /* 0x0001e2000c101130 */
[----:B------:R-:W-:Y:S05]  /*9650*/  @P4 BRA `(.L_x_114) ;  /* 0x00000000000c4947 */ /* 0x000fea0003800000 */
[----:B------:R-:W0:Y:S02]  /*9660*/  LDG.E.U8 R154, desc[UR48][R8.64+0x48] ;  /* 0x00004830089a7981 */ /* 0x000e24000c1e1100 */
[----:B0-----:R-:W-:-:S05]  /*9670*/  PRMT R11, R154, 0x8880, RZ ;  /* 0x000088809a0b7816 */ /* 0x001fca00000000ff */
[----:B------:R-:W-:-:S07]  /*9680*/  IMAD R12, R11, R22, RZ ;  /* 0x000000160b0c7224 */ /* 0x000fce00078e02ff */
.L_x_114:
[----:B------:R-:W-:Y:S05]  /*9690*/  BSYNC B1 ;  /* 0x0000000000017941 */ /* 0x000fea0003800000 */
.L_x_113:
[----:B0-----:R-:W-:Y:S01]  /*96a0*/  @!P4 IMAD R11, R110, R23, R12 ;  /* 0x000000176e0bc224 */ /* 0x001fe200078e020c */
[----:B------:R-:W-:Y:S04]  /*96b0*/  BSSY B1, `(.L_x_115) ;  /* 0x0000006000017945 */ /* 0x000fe80003800000 */
[----:B------:R0:W-:Y:S01]  /*96c0*/  @!P4 STG.E.U8 desc[UR48][R6.64+0x48], R11 ;  /* 0x0000480b0600c986 */ /* 0x0001e2000c101130 */
[----:B------:R-:W-:Y:S05]  /*96d0*/  @P6 BRA `(.L_x_116) ;  /* 0x00000000000c6947 */ /* 0x000fea0003800000 */
[----:B------:R-:W0:Y:S02]  /*96e0*/  LDG.E.U8 R154, desc[UR48][R8.64+0x49] ;  /* 0x00004930089a7981 */ /* 0x000e24000c1e1100 */
[----:B0-----:R-:W-:-:S05]  /*96f0*/  PRMT R11, R154, 0x8880, RZ ;  /* 0x000088809a0b7816 */ /* 0x001fca00000000ff */
[----:B------:R-:W-:-:S07]  /*9700*/  IMAD R12, R11, R22, RZ ;  /* 0x000000160b0c7224 */ /* 0x000fce00078e02ff */
.L_x_116:
[----:B------:R-:W-:Y:S05]  /*9710*/  BSYNC B1 ;  /* 0x0000000000017941 */ /* 0x000fea0003800000 */
.L_x_115:
[----:B------:R-:W-:Y:S01]  /*9720*/  @!P6 IMAD R111, R111, R23, R12 ;  /* 0x000000176f6fe224 */ /* 0x000fe200078e020c */
[----:B------:R-:W-:Y:S04]  /*9730*/  BSSY B1, `(.L_x_117) ;  /* 0x0000006000017945 */ /* 0x000fe80003800000 */
[----:B------:R0:W-:Y:S01]  /*9740*/  @!P6 STG.E.U8 desc[UR48][R6.64+0x49], R111 ;  /* 0x0000496f0600e986 */ /* 0x0001e2000c101130 */
[----:B------:R-:W-:Y:S05]  /*9750*/  @P2 BRA `(.L_x_118) ;  /* 0x00000000000c2947 */ /* 0x000fea0003800000 */
[----:B------:R-:W0:Y:S02]  /*9760*/  LDG.E.U8 R154, desc[UR48][R2.64+0x50] ;  /* 0x00005030029a7981 */ /* 0x000e24000c1e1100 */
[----:B0-----:R-:W-:-:S05]  /*9770*/  PRMT R11, R154, 0x8880, RZ ;  /* 0x000088809a0b7816 */ /* 0x001fca00000000ff */
[----:B------:R-:W-:-:S07]  /*9780*/  IMAD R12, R11, R22, RZ ;  /* 0x000000160b0c7224 */ /* 0x000fce00078e02ff */
.L_x_118:
[----:B------:R-:W-:Y:S05]  /*9790*/  BSYNC B1 ;  /* 0x0000000000017941 */ /* 0x000fea0003800000 */
.L_x_117:
        /* <DEDUP_REMOVED lines=16> */
.L_x_120:
[----:B------:R-:W-:Y:S05]  /*98a0*/  BSYNC B1 ;  /* 0x0000000000017941 */ /* 0x000fea0003800000 */
.L_x_119:
[----:B------:R-:W-:Y:S01]  /*98b0*/  @!P4 IMAD R97, R97, R23, R12 ;  /* 0x000000176161c224 */ /* 0x000fe200078e020c */
[----:B------:R-:W-:Y:S04]  /*98c0*/  BSSY B1, `(.L_x_121) ;  /* 0x0000006000017945 */ /* 0x000fe80003800000 */
[----:B------:R0:W-:Y:S01]  /*98d0*/  @!P4 STG.E.U8 desc[UR48][R4.64+0x51], R97 ;  /* 0x000051610400c986 */ /* 0x0001e2000c101130 */
[----:B------:R-:W-:Y:S05]  /*98e0*/  @P3 BRA `(.L_x_122) ;  /* 0x00000000000c3947 */ /* 0x000fea0003800000 */
[----:B------:R-:W0:Y:S02]  /*98f0*/  LDG.E.U8 R154, desc[UR48][R8.64+0x50] ;  /* 0x00005030089a7981 */ /* 0x000e24000c1e1100 */
[----:B0-----:R-:W-:-:S05]  /*9900*/  PRMT R11, R154, 0x8880, RZ ;  /* 0x000088809a0b7816 */ /* 0x001fca00000000ff */
[----:B------:R-:W-:-:S07]  /*9910*/  IMAD R12, R11, R22, RZ ;  /* 0x000000160b0c7224 */ /* 0x000fce00078e02ff */
.L_x_122:
[----:B------:R-:W-:Y:S05]  /*9920*/  BSYNC B1 ;  /* 0x0000000000017941 */ /* 0x000fea0003800000 */
.L_x_121:
[----:B0-----:R-:W-:Y:S01]  /*9930*/  @!P3 IMAD R11, R98, R23, R12 ;  /* 0x00000017620bb224 */ /* 0x001fe200078e020c */
[----:B------:R-:W-:Y:S04]  /*9940*/  BSSY B1, `(.L_x_123) ;  /* 0x0000006000017945 */ /* 0x000fe80003800000 */
[----:B------:R0:W-:Y:S01]  /*9950*/  @!P3 STG.E.U8 desc[UR48][R6.64+0x50], R11 ;  /* 0x0000500b0600b986 */ /* 0x0001e2000c101130 */
[----:B------:R-:W-:Y:S05]  /*9960*/  @P2 BRA `(.L_x_124) ;  /* 0x00000000000c2947 */ /* 0x000fea0003800000 */
[----:B------:R-:W0:Y:S02]  /*9970*/  LDG.E.U8 R154, desc[UR48][R8.64+0x51] ;  /* 0x00005130089a7981 */ /* 0x000e24000c1e1100 */
[----:B0-----:R-:W-:-:S05]  /*9980*/  PRMT R11, R154, 0x8880, RZ ;  /* 0x000088809a0b7816 */ /* 0x001fca00000000ff */
[----:B------:R-:W-:-:S07]  /*9990*/  IMAD R12, R11, R22, RZ ;  /* 0x000000160b0c7224 */ /* 0x000fce00078e02ff */
.L_x_124:
[----:B------:R-:W-:Y:S05]  /*99a0*/  BSYNC B1 ;  /* 0x0000000000017941 */ /* 0x000fea0003800000 */
.L_x_123:
[----:B------:R-:W-:Y:S01]  /*99b0*/  @!P2 IMAD R99, R99, R23, R12 ;  /* 0x000000176363a224 */ /* 0x000fe200078e020c */
[----:B------:R-:W-:Y:S04]  /*99c0*/  BSSY B1, `(.L_x_125) ;  /* 0x0000006000017945 */ /* 0x000fe80003800000 */
[----:B------:R0:W-:Y:S01]  /*99d0*/  @!P2 STG.E.U8 desc[UR48][R6.64+0x51], R99 ;  /* 0x000051630600a986 */ /* 0x0001e2000c101130 */
[----:B------:R-:W-:Y:S05]  /*99e0*/  @P6 BRA `(.L_x_126) ;  /* 0x00000000000c6947 */ /* 0x000fea0003800000 */
[----:B------:R-:W0:Y:S02]  /*99f0*/  LDG.E.U8 R154, desc[UR48][R2.64+0x58] ;  /* 0x00005830029a7981 */ /* 0x000e24000c1e1100 */
[----:B0-----:R-:W-:-:S05]  /*9a00*/  PRMT R11, R154, 0x8880, RZ ;  /* 0x000088809a0b7816 */ /* 0x001fca00000000ff */
[----:B------:R-:W-:-:S07]  /*9a10*/  IMAD R12, R11, R22, RZ ;  /* 0x000000160b0c7224 */ /* 0x000fce00078e02ff */
.L_x_126:
[----:B------:R-:W-:Y:S05]  /*9a20*/  BSYNC B1 ;  /* 0x0000000000017941 */ /* 0x000fea0003800000 */
.L_x_125:
[----:B0-----:R-:W-:Y:S01]  /*9a30*/  @!P6 IMAD R11, R100, R23, R12 ;  /* 0x00000017640be224 */ /* 0x001fe200078e020c */
[----:B------:R-:W-:Y:S04]  /*9a40*/  BSSY B1, `(.L_x_127) ;  /* 0x0000006000017945 */ /* 0x000fe80003800000 */
[----:B------:R0:W-:Y:S01]  /*9a50*/  @!P6 STG.E.U8 desc[UR48][R4.64+0x58], R11 ;  /* 0x0000580b0400e986 */ /* 0x0001e2000c101130 */
[----:B------:R-:W-:Y:S05]  /*9a60*/  @P5 BRA `(.L_x_128) ;  /* 0x00000000000c5947 */ /* 0x000fea0003800000 */
[----:B------:R-:W0:Y:S02]  /*9a70*/  LDG.E.U8 R154, desc[UR48][R2.64+0x59] ;  /* 0x00005930029a7981 */ /* 0x000e24000c1e1100 */
[----:B0-----:R-:W-:-:S05]  /*9a80*/  PRMT R11, R154, 0x8880, RZ ;  /* 0x000088809a0b7816 */ /* 0x001fca00000000ff */
[----:B------:R-:W-:-:S07]  /*9a90*/  IMAD R12, R11, R22, RZ ;  /* 0x000000160b0c7224 */ /* 0x000fce00078e02ff */
.L_x_128:
[----:B------:R-:W-:Y:S05]  /*9aa0*/  BSYNC B1 ;  /* 0x0000000000017941 */ /* 0x000fea0003800000 */
.L_x_127:
[----:B------:R-:W-:Y:S01]  /*9ab0*/  @!P5 IMAD R101, R101, R23, R12 ;  /* 0x000000176565d224 */ /* 0x000fe200078e020c */
[----:B------:R-:W-:Y:S04]  /*9ac0*/  BSSY B1, `(.L_x_129) ;  /* 0x0000006000017945 */ /* 0x000fe80003800000 */
[----:B------:R0:W-:Y:S01]  /*9ad0*/  @!P5 STG.E.U8 desc[UR48][R4.64+0x59], R101 ;  /* 0x000059650400d986 */ /* 0x0001e2000c101130 */
[----:B------:R-:W-:Y:S05]  /*9ae0*/  @P1 BRA `(.L_x_130) ;  /* 0x00000000000c1947 */ /* 0x000fea0003800000 */
[----:B------:R-:W0:Y:S02]  /*9af0*/  LDG.E.U8 R154, desc[UR48][R8.64+0x58] ;  /* 0x00005830089a7981 */ /* 0x000e24000c1e1100 */
[----:B0-----:R-:W-:-:S05]  /*9b00*/  PRMT R11, R154, 0x8880, RZ ;  /* 0x000088809a0b7816 */ /* 0x001fca00000000ff */
[----:B------:R-:W-:-:S07]  /*9b10*/  IMAD R12, R11, R22, RZ ;  /* 0x000000160b0c7224 */ /* 0x000fce00078e02ff */
.L_x_130:
[----:B------:R-:W-:Y:S05]  /*9b20*/  BSYNC B1 ;  /* 0x0000000000017941 */ /* 0x000fea0003800000 */
.L_x_129:
        /* <DEDUP_REMOVED lines=16> */
.L_x_132:
[----:B------:R-:W-:Y:S05]  /*9c30*/  BSYNC B1 ;  /* 0x0000000000017941 */ /* 0x000fea0003800000 */
.L_x_131:
[----:B------:R-:W-:Y:S01]  /*9c40*/  @!P0 IMAD R103, R103, R23, R12 ;  /* 0x0000001767678224 */ /* 0x000fe200078e020c */
[----:B------:R-:W-:Y:S04]  /*9c50*/  BSSY B1, `(.L_x_133) ;  /* 0x0000006000017945 */ /* 0x000fe80003800000 */
[----:B------:R0:W-:Y:S01]  /*9c60*/  @!P0 STG.E.U8 desc[UR48][R6.64+0x59], R103 ;  /* 0x0000596706008986 */ /* 0x0001e2000c101130 */
[----:B------:R-:W-:Y:S05]  /*9c70*/  @P5 BRA `(.L_x_134) ;  /* 0x00000000000c5947 */ /* 0x000fea0003800000 */
[----:B------:R-:W0:Y:S02]  /*9c80*/  LDG.E.U8 R154, desc[UR48][R2.64+0x60] ;  /* 0x00006030029a7981 */ /* 0x000e24000c1e1100 */
[----:B0-----:R-:W-:-:S05]  /*9c90*/  PRMT R11, R154, 0x8880, RZ ;  /* 0x000088809a0b7816 */ /* 0x001fca00000000ff */
[----:B------:R-:W-:-:S07]  /*9ca0*/  IMAD R12, R11, R22, RZ ;  /* 0x000000160b0c7224 */ /* 0x000fce00078e02ff */
.L_x_134:
[----:B------:R-:W-:Y:S05]  /*9cb0*/  BSYNC B1 ;  /* 0x0000000000017941 */ /* 0x000fea0003800000 */
.L_x_133:
[----:B0-----:R-:W-:Y:S01]  /*9cc0*/  @!P5 IMAD R11, R88, R23, R12 ;  /* 0x00000017580bd224 */ /* 0x001fe200078e020c */
[----:B------:R-:W-:Y:S04]  /*9cd0*/  BSSY B1, `(.L_x_135) ;  /* 0x0000006000017945 */ /* 0x000fe80003800000 */
[----:B------:R0:W-:Y:S01]  /*9ce0*/  @!P5 STG.E.U8 desc[UR48][R4.64+0x60], R11 ;  /* 0x0000600b0400d986 */ /* 0x0001e2000c101130 */
[----:B------:R-:W-:Y:S05]  /*9cf0*/  @P1 BRA `(.L_x_136) ;  /* 0x00000000000c1947 */ /* 0x000fea0003800000 */
[----:B------:R-:W0:Y:S02]  /*9d00*/  LDG.E.U8 R154, desc[UR48][R2.64+0x61] ;  /* 0x00006130029a7981 */ /* 0x000e24000c1e1100 */
[----:B0-----:R-:W-:-:S05]  /*9d10*/  PRMT R11, R154, 0x8880, RZ ;  /* 0x000088809a0b7816 */ /* 0x001fca00000000ff */
[----:B------:R-:W-:-:S07]  /*9d20*/  IMAD R12, R11, R22, RZ ;  /* 0x000000160b0c7224 */ /* 0x000fce00078e02ff */
.L_x_136:
[----:B------:R-:W-:Y:S05]  /*9d30*/  BSYNC B1 ;  /* 0x0000000000017941 */ /* 0x000fea0003800000 */
.L_x_135:
[----:B------:R-:W-:Y:S01]  /*9d40*/  @!P1 IMAD R89, R89, R23, R12 ;  /* 0x0000001759599224 */ /* 0x000fe200078e020c */
[----:B------:R-:W-:Y:S04]  /*9d50*/  BSSY B1, `(.L_x_137) ;  /* 0x0000006000017945 */ /* 0x000fe80003800000 */
[----:B------:R0:W-:Y:S01]  /*9d60*/  @!P1 STG.E.U8 desc[UR48][R4.64+0x61], R89 ;  /* 0x0000615904009986 */ /* 0x0001e2000c101130 */
[----:B------:R-:W-:Y:S05]  /*9d70*/  @P4 BRA `(.L_x_138) ;  /* 0x00000000000c4947 */ /* 0x000fea0003800000 */
[----:B------:R-:W0:Y:S02]  /*9d80*/  LDG.E.U8 R154, desc[UR48][R8.64+0x60] ;  /* 0x00006030089a7981 */ /* 0x000e24000c1e1100 */
[----:B0-----:R-:W-:-:S05]  /*9d90*/  PRMT R11, R154, 0x8880, RZ ;  /* 0x000088809a0b7816 */ /* 0x001fca00000000ff */
[----:B------:R-:W-:-:S07]  /*9da0*/  IMAD R12, R11, R22, RZ ;  /* 0x000000160b0c7224 */ /* 0x000fce00078e02ff */
.L_x_138:
[----:B------:R-:W-:Y:S05]  /*9db0*/  BSYNC B1 ;  /* 0x0000000000017941 */ /* 0x000fea0003800000 */
.L_x_137:
[----:B0-----:R-:W-:Y:S01]  /*9dc0*/  @!P4 IMAD R11, R90, R23, R12 ;  /* 0x000000175a0bc224 */ /* 0x001fe200078e020c */
[----:B------:R-:W-:Y:S04]  /*9dd0*/  BSSY B1, `(.L_x_139) ;  /* 0x0000006000017945 */ /* 0x000fe80003800000 */
[----:B------:R0:W-:Y:S01]  /*9de0*/  @!P4 STG.E.U8 desc[UR48][R6.64+0x60], R11 ;  /* 0x0000600b0600c986 */ /* 0x0001e2000c101130 */
[----:B------:R-:W-:Y:S05]  /*9df0*/  @P6 BRA `(.L_x_140) ;  /* 0x00000000000c6947 */ /* 0x000fea0003800000 */
[----:B------:R-:W0:Y:S02]  /*9e00*/  LDG.E.U8 R154, desc[UR48][R8.64+0x61] ;  /* 0x00006130089a7981 */ /* 0x000e24000c1e1100 */
[----:B0-----:R-:W-:-:S05]  /*9e10*/  PRMT R11, R154, 0x8880, RZ ;  /* 0x000088809a0b7816 */ /* 0x001fca00000000ff */
[----:B------:R-:W-:-:S07]  /*9e20*/  IMAD R12, R11, R22, RZ ;  /* 0x000000160b0c7224 */ /* 0x000fce00078e02ff */
.L_x_140:
[----:B------:R-:W-:Y:S05]  /*9e30*/  BSYNC B1 ;  /* 0x0000000000017941 */ /* 0x000fea0003800000 */
.L_x_139:
[----:B------:R-:W-:Y:S01]  /*9e40*/  @!P6 IMAD R91, R91, R23, R12 ;  /* 0x000000175b5be224 */ /* 0x000fe200078e020c */
[----:B------:R-:W-:Y:S04]  /*9e50*/  BSSY B1, `(.L_x_141) ;  /* 0x0000006000017945 */ /* 0x000fe80003800000 */
[----:B------:R0:W-:Y:S01]  /*9e60*/  @!P6 STG.E.U8 desc[UR48][R6.64+0x61], R91 ;  /* 0x0000615b0600e986 */ /* 0x0001e2000c101130 */
[----:B------:R-:W-:Y:S05]  /*9e70*/  @P2 BRA `(.L_x_142) ;  /* 0x00000000000c2947 */ /* 0x000fea0003800000 */
[----:B------:R-:W0:Y:S02]  /*9e80*/  LDG.E.U8 R154, desc[UR48][R2.64+0x68] ;  /* 0x00006830029a7981 */ /* 0x000e24000c1e1100 */
[----:B0-----:R-:W-:-:S05]  /*9e90*/  PRMT R11, R154, 0x8880, RZ ;  /* 0x000088809a0b7816 */ /* 0x001fca00000000ff */
[----:B------:R-:W-:-:S07]  /*9ea0*/  IMAD R12, R11, R22, RZ ;  /* 0x000000160b0c7224 */ /* 0x000fce00078e02ff */
.L_x_142:
[----:B------:R-:W-:Y:S05]  /*9eb0*/  BSYNC B1 ;  /* 0x0000000000017941 */ /* 0x000fea0003800000 */
.L_x_141:
        /* <DEDUP_REMOVED lines=16> */
.L_x_144:
[----:B------:R-:W-:Y:S05]  /*9fc0*/  BSYNC B1 ;  /* 0x0000000000017941 */ /* 0x000fea0003800000 */
.L_x_143:
[----:B------:R-:W-:Y:S01]  /*9fd0*/  @!P4 IMAD R93, R93, R23, R12 ;  /* 0x000000175d5dc224 */ /* 0x000fe200078e020c */
[----:B------:R-:W-:Y:S04]  /*9fe0*/  BSSY B1, `(.L_x_145) ;  /* 0x0000006000017945 */ /* 0x000fe80003800000 */
[----:B------:R0:W-:Y:S01]  /*9ff0*/  @!P4 STG.E.U8 desc[UR48][R4.64+0x69], R93 ;  /* 0x0000695d0400c986 */ /* 0x0001e2000c101130 */
[----:B------:R-:W-:Y:S05]  /*a000*/  @P3 BRA `(.L_x_146) ;  /* 0x00000000000c3947 */ /* 0x000fea0003800000 */
[----:B------:R-:W0:Y:S02]  /*a010*/  LDG.E.U8 R154, desc[UR48][R8.64+0x68] ;  /* 0x00006830089a7981 */ /* 0x000e24000c1e1100 */
[----:B0-----:R-:W-:-:S05]  /*a020*/  PRMT R11, R154, 0x8880, RZ ;  /* 0x000088809a0b7816 */ /* 0x001fca00000000ff */
[----:B------:R-:W-:-:S07]  /*a030*/  IMAD R12, R11, R22, RZ ;  /* 0x000000160b0c7224 */ /* 0x000fce00078e02ff */
.L_x_146:
[----:B------:R-:W-:Y:S05]  /*a040*/  BSYNC B1 ;  /* 0x0000000000017941 */ /* 0x000fea0003800000 */
.L_x_145:
[----:B0-----:R-:W-:Y:S01]  /*a050*/  @!P3 IMAD R11, R94, R23, R12 ;  /* 0x000000175e0bb224 */ /* 0x001fe200078e020c */
[----:B------:R-:W-:Y:S04]  /*a060*/  BSSY B1, `(.L_x_147) ;  /* 0x0000006000017945 */ /* 0x000fe80003800000 */
[----:B------:R0:W-:Y:S01]  /*a070*/  @!P3 STG.E.U8 desc[UR48][R6.64+0x68], R11 ;  /* 0x0000680b0600b986 */ /* 0x0001e2000c101130 */
[----:B------:R-:W-:Y:S05]  /*a080*/  @P2 BRA `(.L_x_148) ;  /* 0x00000000000c2947 */ /* 0x000fea0003800000 */
[----:B------:R-:W0:Y:S02]  /*a090*/  LDG.E.U8 R154, desc[UR48][R8.64+0x69] ;  /* 0x00006930089a7981 */ /* 0x000e24000c1e1100 */
[----:B0-----:R-:W-:-:S05]  /*a0a0*/  PRMT R11, R154, 0x8880, RZ ;  /* 0x000088809a0b7816 */ /* 0x001fca00000000ff */
[----:B------:R-:W-:-:S07]  /*a0b0*/  IMAD R12, R11, R22, RZ ;  /* 0x000000160b0c7224 */ /* 0x000fce00078e02ff */
.L_x_148:
[----:B------:R-:W-:Y:S05]  /*a0c0*/  BSYNC B1 ;  /* 0x0000000000017941 */ /* 0x000fea0003800000 */
.L_x_147:
[----:B------:R-:W-:Y:S01]  /*a0d0*/  @!P2 IMAD R95, R95, R23, R12 ;  /* 0x000000175f5fa224 */ /* 0x000fe200078e020c */
[----:B------:R-:W-:Y:S04]  /*a0e0*/  BSSY B1, `(.L_x_149) ;  /* 0x0000006000017945 */ /* 0x000fe80003800000 */
[----:B------:R0:W-:Y:S01]  /*a0f0*/  @!P2 STG.E.U8 desc[UR48][R6.64+0x69], R95 ;  /* 0x0000695f0600a986 */ /* 0x0001e2000c101130 */
[----:B------:R-:W-:Y:S05]  /*a100*/  @P6 BRA `(.L_x_150) ;  /* 0x00000000000c6947 */ /* 0x000fea0003800000 */
[----:B------:R-:W0:Y:S02]  /*a110*/  LDG.E.U8 R154, desc[UR48][R2.64+0x70] ;  /* 0x00007030029a7981 */ /* 0x000e24000c1e1100 */
[----:B0-----:R-:W-:-:S05]  /*a120*/  PRMT R11, R154, 0x8880, RZ ;  /* 0x000088809a0b7816 */ /* 0x001fca00000000ff */
[----:B------:R-:W-:-:S07]  /*a130*/  IMAD R12, R11, R22, RZ ;  /* 0x000000160b0c7224 */ /* 0x000fce00078e02ff */
.L_x_150:
[----:B------:R-:W-:Y:S05]  /*a140*/  BSYNC B1 ;  /* 0x0000000000017941 */ /* 0x000fea0003800000 */
.L_x_149:
[----:B0-----:R-:W-:Y:S01]  /*a150*/  @!P6 IMAD R11, R80, R23, R12 ;  /* 0x00000017500be224 */ /* 0x001fe200078e020c */
[----:B------:R-:W-:Y:S04]  /*a160*/  BSSY B1, `(.L_x_151) ;  /* 0x0000006000017945 */ /* 0x000fe80003800000 */
[----:B------:R0:W-:Y:S01]  /*a170*/  @!P6 STG.E.U8 desc[UR48][R4.64+0x70], R11 ;  /* 0x0000700b0400e986 */ /* 0x0001e2000c101130 */
[----:B------:R-:W-:Y:S05]  /*a180*/  @P5 BRA `(.L_x_152) ;  /* 0x00000000000c5947 */ /* 0x000fea0003800000 */
[----:B------:R-:W0:Y:S02]  /*a190*/  LDG.E.U8 R154, desc[UR48][R2.64+0x71] ;  /* 0x00007130029a7981 */ /* 0x000e24000c1e1100 */
[----:B0-----:R-:W-:-:S05]  /*a1a0*/  PRMT R11, R154, 0x8880, RZ ;  /* 0x000088809a0b7816 */ /* 0x001fca00000000ff */
[----:B------:R-:W-:-:S07]  /*a1b0*/  IMAD R12, R11, R22, RZ ;  /* 0x000000160b0c7224 */ /* 0x000fce00078e02ff */
.L_x_152:
[----:B------:R-:W-:Y:S05]  /*a1c0*/  BSYNC B1 ;  /* 0x0000000000017941 */ /* 0x000fea0003800000 */
.L_x_151:
[----:B------:R-:W-:Y:S01]  /*a1d0*/  @!P5 IMAD R81, R81, R23, R12 ;  /* 0x000000175151d224 */ /* 0x000fe200078e020c */
[----:B------:R-:W-:Y:S04]  /*a1e0*/  BSSY B1, `(.L_x_153) ;  /* 0x0000006000017945 */ /* 0x000fe80003800000 */
[----:B------:R0:W-:Y:S01]  /*a1f0*/  @!P5 STG.E.U8 desc[UR48][R4.64+0x71], R81 ;  /* 0x000071510400d986 */ /* 0x0001e2000c101130 */
[----:B------:R-:W-:Y:S05]  /*a200*/  @P1 BRA `(.L_x_154) ;  /* 0x00000000000c1947 */ /* 0x000fea0003800000 */
[----:B------:R-:W0:Y:S02]  /*a210*/  LDG.E.U8 R154, desc[UR48][R8.64+0x70] ;  /* 0x00007030089a7981 */ /* 0x000e24000c1e1100 */
[----:B0-----:R-:W-:-:S05]  /*a220*/  PRMT R11, R154, 0x8880, RZ ;  /* 0x000088809a0b7816 */ /* 0x001fca00000000ff */
[----:B------:R-:W-:-:S07]  /*a230*/  IMAD R12, R11, R22, RZ ;  /* 0x000000160b0c7224 */ /* 0x000fce00078e02ff */
.L_x_154:
[----:B------:R-:W-:Y:S05]  /*a240*/  BSYNC B1 ;  /* 0x0000000000017941 */ /* 0x000fea0003800000 */
.L_x_153:
        /* <DEDUP_REMOVED lines=16> */
.L_x_156:
[----:B------:R-:W-:Y:S05]  /*a350*/  BSYNC B1 ;  /* 0x0000000000017941 */ /* 0x000fea0003800000 */
.L_x_155:
[----:B------:R-:W-:Y:S01]  /*a360*/  @!P0 IMAD R83, R83, R23, R12 ;  /* 0x0000001753538224 */ /* 0x000fe200078e020c */
[----:B------:R-:W-:Y:S04]  /*a370*/  BSSY B1, `(.L_x_157) ;  /* 0x0000006000017945 */ /* 0x000fe80003800000 */
[----:B------:R0:W-:Y:S01]  /*a380*/  @!P0 STG.E.U8 desc[UR48][R6.64+0x71], R83 ;  /* 0x0000715306008986 */ /* 0x0001e2000c101130 */
[----:B------:R-:W-:Y:S05]  /*a390*/  @P5 BRA `(.L_x_158) ;  /* 0x00000000000c5947 */ /* 0x000fea0003800000 */
[----:B------:R-:W0:Y:S02]  /*a3a0*/  LDG.E.U8 R154, desc[UR48][R2.64+0x78] ;  /* 0x00007830029a7981 */ /* 0x000e24000c1e1100 */
[----:B0-----:R-:W-:-:S05]  /*a3b0*/  PRMT R11, R154, 0x8880, RZ ;  /* 0x000088809a0b7816 */ /* 0x001fca00000000ff */
[----:B------:R-:W-:-:S07]  /*a3c0*/  IMAD R12, R11, R22, RZ ;  /* 0x000000160b0c7224 */ /* 0x000fce00078e02ff */
.L_x_158:
[----:B------:R-:W-:Y:S05]  /*a3d0*/  BSYNC B1 ;  /* 0x0000000000017941 */ /* 0x000fea0003800000 */
.L_x_157:
[----:B0-----:R-:W-:Y:S01]  /*a3e0*/  @!P5 IMAD R11, R84, R23, R12 ;  /* 0x00000017540bd224 */ /* 0x001fe200078e020c */
[----:B------:R-:W-:Y:S04]  /*a3f0*/  BSSY B1, `(.L_x_159) ;  /* 0x0000006000017945 */ /* 0x000fe80003800000 */
[----:B------:R0:W-:Y:S01]  /*a400*/  @!P5 STG.E.U8 desc[UR48][R4.64+0x78], R11 ;  /* 0x0000780b0400d986 */ /* 0x0001e2000c101130 */
[----:B------:R-:W-:Y:S05]  /*a410*/  @P1 BRA `(.L_x_160) ;  /* 0x00000000000c1947 */ /* 0x000fea0003800000 */
[----:B------:R-:W0:Y:S02]  /*a420*/  LDG.E.U8 R154, desc[UR48][R2.64+0x79] ;  /* 0x00007930029a7981 */ /* 0x000e24000c1e1100 */
[----:B0-----:R-:W-:-:S05]  /*a430*/  PRMT R11, R154, 0x8880, RZ ;  /* 0x000088809a0b7816 */ /* 0x001fca00000000ff */
[----:B------:R-:W-:-:S07]  /*a440*/  IMAD R12, R11, R22, RZ ;  /* 0x000000160b0c7224 */ /* 0x000fce00078e02ff */
.L_x_160:
[----:B------:R-:W-:Y:S05]  /*a450*/  BSYNC B1 ;  /* 0x0000000000017941 */ /* 0x000fea0003800000 */
.L_x_159:
[----:B------:R-:W-:Y:S01]  /*a460*/  @!P1 IMAD R85, R85, R23, R12 ;  /* 0x0000001755559224 */ /* 0x000fe200078e020c */
[----:B------:R-:W-:Y:S04]  /*a470*/  BSSY B1, `(.L_x_161) ;  /* 0x0000006000017945 */ /* 0x000fe80003800000 */
[----:B------:R0:W-:Y:S01]  /*a480*/  @!P1 STG.E.U8 desc[UR48][R4.64+0x79], R85 ;  /* 0x0000795504009986 */ /* 0x0001e2000c101130 */
[----:B------:R-:W-:Y:S05]  /*a490*/  @P4 BRA `(.L_x_162) ;  /* 0x00000000000c4947 */ /* 0x000fea0003800000 */
[----:B------:R-:W0:Y:S02]  /*a4a0*/  LDG.E.U8 R154, desc[UR48][R8.64+0x78] ;  /* 0x00007830089a7981 */ /* 0x000e24000c1e1100 */
[----:B0-----:R-:W-:-:S05]  /*a4b0*/  PRMT R11, R154, 0x8880, RZ ;  /* 0x000088809a0b7816 */ /* 0x001fca00000000ff */
[----:B------:R-:W-:-:S07]  /*a4c0*/  IMAD R12, R11, R22, RZ ;  /* 0x000000160b0c7224 */ /* 0x000fce00078e02ff */
.L_x_162:
[----:B------:R-:W-:Y:S05]  /*a4d0*/  BSYNC B1 ;  /* 0x0000000000017941 */ /* 0x000fea0003800000 */
.L_x_161:
[----:B0-----:R-:W-:Y:S01]  /*a4e0*/  @!P4 IMAD R11, R86, R23, R12 ;  /* 0x00000017560bc224 */ /* 0x001fe200078e020c */
[----:B------:R-:W-:Y:S04]  /*a4f0*/  BSSY B1, `(.L_x_163) ;  /* 0x0000006000017945 */ /* 0x000fe80003800000 */
[----:B------:R0:W-:Y:S01]  /*a500*/  @!P4 STG.E.U8 desc[UR48][R6.64+0x78], R11 ;  /* 0x0000780b0600c986 */ /* 0x0001e2000c101130 */
[----:B------:R-:W-:Y:S05]  /*a510*/  @P6 BRA `(.L_x_164) ;  /* 0x00000000000c6947 */ /* 0x000fea0003800000 */
[----:B------:R-:W0:Y:S02]  /*a520*/  LDG.E.U8 R154, desc[UR48][R8.64+0x79] ;  /* 0x00007930089a7981 */ /* 0x000e24000c1e1100 */
[----:B0-----:R-:W-:-:S05]  /*a530*/  PRMT R11, R154, 0x8880, RZ ;  /* 0x000088809a0b7816 */ /* 0x001fca00000000ff */
[----:B------:R-:W-:-:S07]  /*a540*/  IMAD R12, R11, R22, RZ ;  /* 0x000000160b0c7224 */ /* 0x000fce00078e02ff */
.L_x_164:
[----:B------:R-:W-:Y:S05]  /*a550*/  BSYNC B1 ;  /* 0x0000000000017941 */ /* 0x000fea0003800000 */
.L_x_163:
[----:B------:R-:W-:Y:S01]  /*a560*/  @!P6 IMAD R87, R87, R23, R12 ;  /* 0x000000175757e224 */ /* 0x000fe200078e020c */
[----:B------:R-:W-:Y:S04]  /*a570*/  BSSY B1, `(.L_x_165) ;  /* 0x0000006000017945 */ /* 0x000fe80003800000 */
[----:B------:R0:W-:Y:S01]  /*a580*/  @!P6 STG.E.U8 desc[UR48][R6.64+0x79], R87 ;  /* 0x000079570600e986 */ /* 0x0001e2000c101130 */
[----:B------:R-:W-:Y:S05]  /*a590*/  @P2 BRA `(.L_x_166) ;  /* 0x00000000000c2947 */ /* 0x000fea0003800000 */
[----:B------:R-:W0:Y:S02]  /*a5a0*/  LDG.E.U8 R154, desc[UR48][R2.64+0x80] ;  /* 0x00008030029a7981 */ /* 0x000e24000c1e1100 */
[----:B0-----:R-:W-:-:S05]  /*a5b0*/  PRMT R11, R154, 0x8880, RZ ;  /* 0x000088809a0b7816 */ /* 0x001fca00000000ff */
[----:B------:R-:W-:-:S07]  /*a5c0*/  IMAD R12, R11, R22, RZ ;  /* 0x000000160b0c7224 */ /* 0x000fce00078e02ff */
.L_x_166:
[----:B------:R-:W-:Y:S05]  /*a5d0*/  BSYNC B1 ;  /* 0x0000000000017941 */ /* 0x000fea0003800000 */
.L_x_165:
        /* <DEDUP_REMOVED lines=16> */
.L_x_168:
[----:B------:R-:W-:Y:S05]  /*a6e0*/  BSYNC B1 ;  /* 0x0000000000017941 */ /* 0x000fea0003800000 */
.L_x_167:
[----:B------:R-:W-:Y:S01]  /*a6f0*/  @!P4 IMAD R73, R73, R23, R12 ;  /* 0x000000174949c224 */ /* 0x000fe200078e020c */
[----:B------:R-:W-:Y:S04]  /*a700*/  BSSY B1, `(.L_x_169) ;  /* 0x0000006000017945 */ /* 0x000fe80003800000 */
[----:B------:R0:W-:Y:S01]  /*a710*/  @!P4 STG.E.U8 desc[UR48][R4.64+0x81], R73 ;  /* 0x000081490400c986 */ /* 0x0001e2000c101130 */
[----:B------:R-:W-:Y:S05]  /*a720*/  @P3 BRA `(.L_x_170) ;  /* 0x00000000000c3947 */ /* 0x000fea0003800000 */
[----:B------:R-:W0:Y:S02]  /*a730*/  LDG.E.U8 R154, desc[UR48][R8.64+0x80] ;  /* 0x00008030089a7981 */ /* 0x000e24000c1e1100 */
[----:B0-----:R-:W-:-:S05]  /*a740*/  PRMT R11, R154, 0x8880, RZ ;  /* 0x000088809a0b7816 */ /* 0x001fca00000000ff */
[----:B------:R-:W-:-:S07]  /*a750*/  IMAD R12, R11, R22, RZ ;  /* 0x000000160b0c7224 */ /* 0x000fce00078e02ff */
.L_x_170:
[----:B------:R-:W-:Y:S05]  /*a760*/  BSYNC B1 ;  /* 0x0000000000017941 */ /* 0x000fea0003800000 */
.L_x_169:
[----:B0-----:R-:W-:Y:S01]  /*a770*/  @!P3 IMAD R11, R74, R23, R12 ;  /* 0x000000174a0bb224 */ /* 0x001fe200078e020c */
[----:B------:R-:W-:Y:S04]  /*a780*/  BSSY B1, `(.L_x_171) ;  /* 0x0000006000017945 */ /* 0x000fe80003800000 */
[----:B------:R0:W-:Y:S01]  /*a790*/  @!P3 STG.E.U8 desc[UR48][R6.64+0x80], R11 ;  /* 0x0000800b0600b986 */ /* 0x0001e2000c101130 */
[----:B------:R-:W-:Y:S05]  /*a7a0*/  @P2 BRA `(.L_x_172) ;  /* 0x00000000000c2947 */ /* 0x000fea0003800000 */
[----:B------:R-:W0:Y:S02]  /*a7b0*/  LDG.E.U8 R154, desc[UR48][R8.64+0x81] ;  /* 0x00008130089a7981 */ /* 0x000e24000c1e1100 */
[----:B0-----:R-:W-:-:S05]  /*a7c0*/  PRMT R11, R154, 0x8880, RZ ;  /* 0x000088809a0b7816 */ /* 0x001fca00000000ff */
[----:B------:R-:W-:-:S07]  /*a7d0*/  IMAD R12, R11, R22, RZ ;  /* 0x000000160b0c7224 */ /* 0x000fce00078e02ff */
.L_x_172:
[----:B------:R-:W-:Y:S05]  /*a7e0*/  BSYNC B1 ;  /* 0x0000000000017941 */ /* 0x000fea0003800000 */
.L_x_171:
[----:B------:R-:W-:Y:S01]  /*a7f0*/  @!P2 IMAD R75, R75, R23, R12 ;  /* 0x000000174b4ba224 */ /* 0x000fe200078e020c */
[----:B------:R-:W-:Y:S04]  /*a800*/  BSSY B1, `(.L_x_173) ;  /* 0x0000006000017945 */ /* 0x000fe80003800000 */
[----:B------:R0:W-:Y:S01]  /*a810*/  @!P2 STG.E.U8 desc[UR48][R6.64+0x81], R75 ;  /* 0x0000814b0600a986 */ /* 0x0001e2000c101130 */
[----:B------:R-:W-:Y:S05]  /*a820*/  @P6 BRA `(.L_x_174) ;  /* 0x00000000000c6947 */ /* 0x000fea0003800000 */
[----:B------:R-:W0:Y:S02]  /*a830*/  LDG.E.U8 R154, desc[UR48][R2.64+0x88] ;  /* 0x00008830029a7981 */ /* 0x000e24000c1e1100 */
[----:B0-----:R-:W-:-:S05]  /*a840*/  PRMT R11, R154, 0x8880, RZ ;  /* 0x000088809a0b7816 */ /* 0x001fca00000000ff */
[----:B------:R-:W-:-:S07]  /*a850*/  IMAD R12, R11, R22, RZ ;  /* 0x000000160b0c7224 */ /* 0x000fce00078e02ff */
.L_x_174:
[----:B------:R-:W-:Y:S05]  /*a860*/  BSYNC B1 ;  /* 0x0000000000017941 */ /* 0x000fea0003800000 */
.L_x_173:
[----:B0-----:R-:W-:Y:S01]  /*a870*/  @!P6 IMAD R11, R76, R23, R12 ;  /* 0x000000174c0be224 */ /* 0x001fe200078e020c */
[----:B------:R-:W-:Y:S04]  /*a880*/  BSSY B1, `(.L_x_175) ;  /* 0x0000006000017945 */ /* 0x000fe80003800000 */
[----:B------:R0:W-:Y:S01]  /*a890*/  @!P6 STG.E.U8 desc[UR48][R4.64+0x88], R11 ;  /* 0x0000880b0400e986 */ /* 0x0001e2000c101130 */
[----:B------:R-:W-:Y:S05]  /*a8a0*/  @P5 BRA `(.L_x_176) ;  /* 0x00000000000c5947 */ /* 0x000fea0003800000 */
[----:B------:R-:W0:Y:S02]  /*a8b0*/  LDG.E.U8 R154, desc[UR48][R2.64+0x89] ;  /* 0x00008930029a7981 */ /* 0x000e24000c1e1100 */
[----:B0-----:R-:W-:-:S05]  /*a8c0*/  PRMT R11, R154, 0x8880, RZ ;  /* 0x000088809a0b7816 */ /* 0x001fca00000000ff */
[----:B------:R-:W-:-:S07]  /*a8d0*/  IMAD R12, R11, R22, RZ ;  /* 0x000000160b0c7224 */ /* 0x000fce00078e02ff */
.L_x_176:
[----:B------:R-:W-:Y:S05]  /*a8e0*/  BSYNC B1 ;  /* 0x0000000000017941 */ /* 0x000fea0003800000 */
.L_x_175:
[----:B------:R-:W-:Y:S01]  /*a8f0*/  @!P5 IMAD R77, R77, R23, R12 ;  /* 0x000000174d4dd224 */ /* 0x000fe200078e020c */
[----:B------:R-:W-:Y:S04]  /*a900*/  BSSY B1, `(.L_x_177) ;  /* 0x0000006000017945 */ /* 0x000fe80003800000 */
[----:B------:R0:W-:Y:S01]  /*a910*/  @!P5 STG.E.U8 desc[UR48][R4.64+0x89], R77 ;  /* 0x0000894d0400d986 */ /* 0x0001e2000c101130 */
[----:B------:R-:W-:Y:S05]  /*a920*/  @P1 BRA `(.L_x_178) ;  /* 0x00000000000c1947 */ /* 0x000fea0003800000 */
[----:B------:R-:W0:Y:S02]  /*a930*/  LDG.E.U8 R154, desc[UR48][R8.64+0x88] ;  /* 0x00008830089a7981 */ /* 0x000e24000c1e1100 */
[----:B0-----:R-:W-:-:S05]  /*a940*/  PRMT R11, R154, 0x8880, RZ ;  /* 0x000088809a0b7816 */ /* 0x001fca00000000ff */
[----:B------:R-:W-:-:S07]  /*a950*/  IMAD R12, R11, R22, RZ ;  /* 0x000000160b0c7224 */ /* 0x000fce00078e02ff */
.L_x_178:
[----:B------:R-:W-:Y:S05]  /*a960*/  BSYNC B1 ;  /* 0x0000000000017941 */ /* 0x000fea0003800000 */
.L_x_177:
        /* <DEDUP_REMOVED lines=16> */
.L_x_180:
[----:B------:R-:W-:Y:S05]  /*aa70*/  BSYNC B1 ;  /* 0x0000000000017941 */ /* 0x000fea0003800000 */
.L_x_179:
[----:B------:R-:W-:Y:S01]  /*aa80*/  @!P0 IMAD R79, R79, R23, R12 ;  /* 0x000000174f4f8224 */ /* 0x000fe200078e020c */
[----:B------:R-:W-:Y:S04]  /*aa90*/  BSSY B1, `(.L_x_181) ;  /* 0x0000006000017945 */ /* 0x000fe80003800000 */
[----:B------:R0:W-:Y:S01]  /*aaa0*/  @!P0 STG.E.U8 desc[UR48][R6.64+0x89], R79 ;  /* 0x0000894f06008986 */ /* 0x0001e2000c101130 */
[----:B------:R-:W-:Y:S05]  /*aab0*/  @P5 BRA `(.L_x_182) ;  /* 0x00000000000c5947 */ /* 0x000fea0003800000 */
[----:B------:R-:W0:Y:S02]  /*aac0*/  LDG.E.U8 R154, desc[UR48][R2.64+0x90] ;  /* 0x00009030029a7981 */ /* 0x000e24000c1e1100 */
[----:B0-----:R-:W-:-:S05]  /*aad0*/  PRMT R11, R154, 0x8880, RZ ;  /* 0x000088809a0b7816 */ /* 0x001fca00000000ff */
[----:B------:R-:W-:-:S07]  /*aae0*/  IMAD R12, R11, R22, RZ ;  /* 0x000000160b0c7224 */ /* 0x000fce00078e02ff */
.L_x_182:
[----:B------:R-:W-:Y:S05]  /*aaf0*/  BSYNC B1 ;  /* 0x0000000000017941 */ /* 0x000fea0003800000 */
.L_x_181:
[----:B0-----:R-:W-:Y:S01]  /*ab00*/  @!P5 IMAD R11, R64, R23, R12 ;  /* 0x00000017400bd224 */ /* 0x001fe200078e020c */
[----:B------:R-:W-:Y:S04]  /*ab10*/  BSSY B1, `(.L_x_183) ;  /* 0x0000006000017945 */ /* 0x000fe80003800000 */
[----:B------:R0:W-:Y:S01]  /*ab20*/  @!P5 STG.E.U8 desc[UR48][R4.64+0x90], R11 ;  /* 0x0000900b0400d986 */ /* 0x0001e2000c101130 */
[----:B------:R-:W-:Y:S05]  /*ab30*/  @P1 BRA `(.L_x_184) ;  /* 0x00000000000c1947 */ /* 0x000fea0003800000 */
[----:B------:R-:W0:Y:S02]  /*ab40*/  LDG.E.U8 R154, desc[UR48][R2.64+0x91] ;  /* 0x00009130029a7981 */ /* 0x000e24000c1e1100 */
[----:B0-----:R-:W-:-:S05]  /*ab50*/  PRMT R11, R154, 0x8880, RZ ;  /* 0x000088809a0b7816 */ /* 0x001fca00000000ff */
[----:B------:R-:W-:-:S07]  /*ab60*/  IMAD R12, R11, R22, RZ ;  /* 0x000000160b0c7224 */ /* 0x000fce00078e02ff */
.L_x_184:
[----:B------:R-:W-:Y:S05]  /*ab70*/  BSYNC B1 ;  /* 0x0000000000017941 */ /* 0x000fea0003800000 */
.L_x_183:
[----:B------:R-:W-:Y:S01]  /*ab80*/  @!P1 IMAD R65, R65, R23, R12 ;  /* 0x0000001741419224 */ /* 0x000fe200078e020c */
[----:B------:R-:W-:Y:S04]  /*ab90*/  BSSY B1, `(.L_x_185) ;  /* 0x0000006000017945 */ /* 0x000fe80003800000 */
[----:B------:R0:W-:Y:S01]  /*aba0*/  @!P1 STG.E.U8 desc[UR48][R4.64+0x91], R65 ;  /* 0x0000914104009986 */ /* 0x0001e2000c101130 */
[----:B------:R-:W-:Y:S05]  /*abb0*/  @P4 BRA `(.L_x_186) ;  /* 0x00000000000c4947 */ /* 0x000fea0003800000 */
[----:B------:R-:W0:Y:S02]  /*abc0*/  LDG.E.U8 R154, desc[UR48][R8.64+0x90] ;  /* 0x00009030089a7981 */ /* 0x000e24000c1e1100 */
[----:B0-----:R-:W-:-:S05]  /*abd0*/  PRMT R11, R154, 0x8880, RZ ;  /* 0x000088809a0b7816 */ /* 0x001fca00000000ff */
[----:B------:R-:W-:-:S07]  /*abe0*/  IMAD R12, R11, R22, RZ ;  /* 0x000000160b0c7224 */ /* 0x000fce00078e02ff */
.L_x_186:
[----:B------:R-:W-:Y:S05]  /*abf0*/  BSYNC B1 ;  /* 0x0000000000017941 */ /* 0x000fea0003800000 */
.L_x_185:
[----:B0-----:R-:W-:Y:S01]  /*ac00*/  @!P4 IMAD R11, R66, R23, R12 ;  /* 0x00000017420bc224 */ /* 0x001fe200078e020c */
[----:B------:R-:W-:Y:S04]  /*ac10*/  BSSY B1, `(.L_x_187) ;  /* 0x0000006000017945 */ /* 0x000fe80003800000 */
[----:B------:R0:W-:Y:S01]  /*ac20*/  @!P4 STG.E.U8 desc[UR48][R6.64+0x90], R11 ;  /* 0x0000900b0600c986 */ /* 0x0001e2000c101130 */
[----:B------:R-:W-:Y:S05]  /*ac30*/  @P6 BRA `(.L_x_188) ;  /* 0x00000000000c6947 */ /* 0x000fea0003800000 */
[----:B------:R-:W0:Y:S02]  /*ac40*/  LDG.E.U8 R154, desc[UR48][R8.64+0x91] ;  /* 0x00009130089a7981 */ /* 0x000e24000c1e1100 */
[----:B0-----:R-:W-:-:S05]  /*ac50*/  PRMT R11, R154, 0x8880, RZ ;  /* 0x000088809a0b7816 */ /* 0x001fca00000000ff */
[----:B------:R-:W-:-:S07]  /*ac60*/  IMAD R12, R11, R22, RZ ;  /* 0x000000160b0c7224 */ /* 0x000fce00078e02ff */
.L_x_188:
[----:B------:R-:W-:Y:S05]  /*ac70*/  BSYNC B1 ;  /* 0x0000000000017941 */ /* 0x000fea0003800000 */
.L_x_187:
[----:B------:R-:W-:Y:S01]  /*ac80*/  @!P6 IMAD R67, R67, R23, R12 ;  /* 0x000000174343e224 */ /* 0x000fe200078e020c */
[----:B------:R-:W-:Y:S04]  /*ac90*/  BSSY B1, `(.L_x_189) ;  /* 0x0000006000017945 */ /* 0x000fe80003800000 */
[----:B------:R0:W-:Y:S01]  /*aca0*/  @!P6 STG.E.U8 desc[UR48][R6.64+0x91], R67 ;  /* 0x000091430600e986 */ /* 0x0001e2000c101130 */
[----:B------:R-:W-:Y:S05]  /*acb0*/  @P2 BRA `(.L_x_190) ;  /* 0x00000000000c2947 */ /* 0x000fea0003800000 */
[----:B------:R-:W0:Y:S02]  /*acc0*/  LDG.E.U8 R154, desc[UR48][R2.64+0x98] ;  /* 0x00009830029a7981 */ /* 0x000e24000c1e1100 */
[----:B0-----:R-:W-:-:S05]  /*acd0*/  PRMT R11, R154, 0x8880, RZ ;  /* 0x000088809a0b7816 */ /* 0x001fca00000000ff */
[----:B------:R-:W-:-:S07]  /*ace0*/  IMAD R12, R11, R22, RZ ;  /* 0x000000160b0c7224 */ /* 0x000fce00078e02ff */
.L_x_190:
[----:B------:R-:W-:Y:S05]  /*acf0*/  BSYNC B1 ;  /* 0x0000000000017941 */ /* 0x000fea0003800000 */
.L_x_189:
        /* <DEDUP_REMOVED lines=16> */
.L_x_192:
[----:B------:R-:W-:Y:S05]  /*ae00*/  BSYNC B1 ;  /* 0x0000000000017941 */ /* 0x000fea0003800000 */
.L_x_191:
[----:B------:R-:W-:Y:S01]  /*ae10*/  @!P4 IMAD R69, R69, R23, R12 ;  /* 0x000000174545c224 */ /* 0x000fe200078e020c */
[----:B------:R-:W-:Y:S04]  /*ae20*/  BSSY B1, `(.L_x_193) ;  /* 0x0000006000017945 */ /* 0x000fe80003800000 */
[----:B------:R0:W-:Y:S01]  /*ae30*/  @!P4 STG.E.U8 desc[UR48][R4.64+0x99], R69 ;  /* 0x000099450400c986 */ /* 0x0001e2000c101130 */
[----:B------:R-:W-:Y:S05]  /*ae40*/  @P3 BRA `(.L_x_194) ;  /* 0x00000000000c3947 */ /* 0x000fea0003800000 */
[----:B------:R-:W0:Y:S02]  /*ae50*/  LDG.E.U8 R154, desc[UR48][R8.64+0x98] ;  /* 0x00009830089a7981 */ /* 0x000e24000c1e1100 */
[----:B0-----:R-:W-:-:S05]  /*ae60*/  PRMT R11, R154, 0x8880, RZ ;  /* 0x000088809a0b7816 */ /* 0x001fca00000000ff */
[----:B------:R-:W-:-:S07]  /*ae70*/  IMAD R12, R11, R22, RZ ;  /* 0x000000160b0c7224 */ /* 0x000fce00078e02ff */
.L_x_194:
[----:B------:R-:W-:Y:S05]  /*ae80*/  BSYNC B1 ;  /* 0x0000000000017941 */ /* 0x000fea0003800000 */
.L_x_193:
[----:B0-----:R-:W-:Y:S01]  /*ae90*/  @!P3 IMAD R11, R70, R23, R12 ;  /* 0x00000017460bb224 */ /* 0x001fe200078e020c */
[----:B------:R-:W-:Y:S04]  /*aea0*/  BSSY B1, `(.L_x_195) ;  /* 0x0000006000017945 */ /* 0x000fe80003800000 */
[----:B------:R0:W-:Y:S01]  /*aeb0*/  @!P3 STG.E.U8 desc[UR48][R6.64+0x98], R11 ;  /* 0x0000980b0600b986 */ /* 0x0001e2000c101130 */
[----:B------:R-:W-:Y:S05]  /*aec0*/  @P2 BRA `(.L_x_196) ;  /* 0x00000000000c2947 */ /* 0x000fea0003800000 */
[----:B------:R-:W0:Y:S02]  /*aed0*/  LDG.E.U8 R154, desc[UR48][R8.64+0x99] ;  /* 0x00009930089a7981 */ /* 0x000e24000c1e1100 */
[----:B0-----:R-:W-:-:S05]  /*aee0*/  PRMT R11, R154, 0x8880, RZ ;  /* 0x000088809a0b7816 */ /* 0x001fca00000000ff */
[----:B------:R-:W-:-:S07]  /*aef0*/  IMAD R12, R11, R22, RZ ;  /* 0x000000160b0c7224 */ /* 0x000fce00078e02ff */
.L_x_196:
[----:B------:R-:W-:Y:S05]  /*af00*/  BSYNC B1 ;  /* 0x0000000000017941 */ /* 0x000fea0003800000 */
.L_x_195:
[----:B------:R-:W-:Y:S01]  /*af10*/  @!P2 IMAD R71, R71, R23, R12 ;  /* 0x000000174747a224 */ /* 0x000fe200078e020c */
[----:B------:R-:W-:Y:S04]  /*af20*/  BSSY B1, `(.L_x_197) ;  /* 0x0000006000017945 */ /* 0x000fe80003800000 */
[----:B------:R0:W-:Y:S01]  /*af30*/  @!P2 STG.E.U8 desc[UR48][R6.64+0x99], R71 ;  /* 0x000099470600a986 */ /* 0x0001e2000c101130 */
[----:B------:R-:W-:Y:S05]  /*af40*/  @P6 BRA `(.L_x_198) ;  /* 0x00000000000c6947 */ /* 0x000fea0003800000 */
[----:B------:R-:W0:Y:S02]  /*af50*/  LDG.E.U8 R154, desc[UR48][R2.64+0xa0] ;  /* 0x0000a030029a7981 */ /* 0x000e24000c1e1100 */
[----:B0-----:R-:W-:-:S05]  /*af60*/  PRMT R11, R154, 0x8880, RZ ;  /* 0x000088809a0b7816 */ /* 0x001fca00000000ff */
[----:B------:R-:W-:-:S07]  /*af70*/  IMAD R12, R11, R22, RZ ;  /* 0x000000160b0c7224 */ /* 0x000fce00078e02ff */
.L_x_198:
[----:B------:R-:W-:Y:S05]  /*af80*/  BSYNC B1 ;  /* 0x0000000000017941 */ /* 0x000fea0003800000 */
.L_x_197:
[----:B0-----:R-:W-:Y:S01]  /*af90*/  @!P6 IMAD R11, R56, R23, R12 ;  /* 0x00000017380be224 */ /* 0x001fe200078e020c */
[----:B------:R-:W-:Y:S04]  /*afa0*/  BSSY B1, `(.L_x_199) ;  /* 0x0000006000017945 */ /* 0x000fe80003800000 */
[----:B------:R0:W-:Y:S01]  /*afb0*/  @!P6 STG.E.U8 desc[UR48][R4.64+0xa0], R11 ;  /* 0x0000a00b0400e986 */ /* 0x0001e2000c101130 */
[----:B------:R-:W-:Y:S05]  /*afc0*/  @P5 BRA `(.L_x_200) ;  /* 0x00000000000c5947 */ /* 0x000fea0003800000 */
[----:B------:R-:W0:Y:S02]  /*afd0*/  LDG.E.U8 R154, desc[UR48][R2.64+0xa1] ;  /* 0x0000a130029a7981 */ /* 0x000e24000c1e1100 */
[----:B0-----:R-:W-:-:S05]  /*afe0*/  PRMT R11, R154, 0x8880, RZ ;  /* 0x000088809a0b7816 */ /* 0x001fca00000000ff */
[----:B------:R-:W-:-:S07]  /*aff0*/  IMAD R12, R11, R22, RZ ;  /* 0x000000160b0c7224 */ /* 0x000fce00078e02ff */
.L_x_200:
[----:B------:R-:W-:Y:S05]  /*b000*/  BSYNC B1 ;  /* 0x0000000000017941 */ /* 0x000fea0003800000 */
.L_x_199:
[----:B------:R-:W-:Y:S01]  /*b010*/  @!P5 IMAD R57, R57, R23, R12 ;  /* 0x000000173939d224 */ /* 0x000fe200078e020c */
[----:B------:R-:W-:Y:S04]  /*b020*/  BSSY B1, `(.L_x_201) ;  /* 0x0000006000017945 */ /* 0x000fe80003800000 */
[----:B------:R0:W-:Y:S01]  /*b030*/  @!P5 STG.E.U8 desc[UR48][R4.64+0xa1], R57 ;  /* 0x0000a1390400d986 */ /* 0x0001e2000c101130 */
[----:B------:R-:W-:Y:S05]  /*b040*/  @P1 BRA `(.L_x_202) ;  /* 0x00000000000c1947 */ /* 0x000fea0003800000 */
[----:B------:R-:W0:Y:S02]  /*b050*/  LDG.E.U8 R154, desc[UR48][R8.64+0xa0] ;  /* 0x0000a030089a7981 */ /* 0x000e24000c1e1100 */
[----:B0-----:R-:W-:-:S05]  /*b060*/  PRMT R11, R154, 0x8880, RZ ;  /* 0x000088809a0b7816 */ /* 0x001fca00000000ff */
[----:B------:R-:W-:-:S07]  /*b070*/  IMAD R12, R11, R22, RZ ;  /* 0x000000160b0c7224 */ /* 0x000fce00078e02ff */
.L_x_202:
[----:B------:R-:W-:Y:S05]  /*b080*/  BSYNC B1 ;  /* 0x0000000000017941 */ /* 0x000fea0003800000 */
.L_x_201:
        /* <DEDUP_REMOVED lines=16> */
.L_x_204:
[----:B------:R-:W-:Y:S05]  /*b190*/  BSYNC B1 ;  /* 0x0000000000017941 */ /* 0x000fea0003800000 */
.L_x_203:
[----:B------:R-:W-:Y:S01]  /*b1a0*/  @!P0 IMAD R59, R59, R23, R12 ;  /* 0x000000173b3b8224 */ /* 0x000fe200078e020c */
[----:B------:R-:W-:Y:S04]  /*b1b0*/  BSSY B1, `(.L_x_205) ;  /* 0x0000006000017945 */ /* 0x000fe80003800000 */
[----:B------:R0:W-:Y:S01]  /*b1c0*/  @!P0 STG.E.U8 desc[UR48][R6.64+0xa1], R59 ;  /* 0x0000a13b06008986 */ /* 0x0001e2000c101130 */
[----:B------:R-:W-:Y:S05]  /*b1d0*/  @P5 BRA `(.L_x_206) ;  /* 0x00000000000c5947 */ /* 0x000fea0003800000 */
[----:B------:R-:W0:Y:S02]  /*b1e0*/  LDG.E.U8 R154, desc[UR48][R2.64+0xa8] ;  /* 0x0000a830029a7981 */ /* 0x000e24000c1e1100 */
[----:B0-----:R-:W-:-:S05]  /*b1f0*/  PRMT R11, R154, 0x8880, RZ ;  /* 0x000088809a0b7816 */ /* 0x001fca00000000ff */
[----:B------:R-:W-:-:S07]  /*b200*/  IMAD R12, R11, R22, RZ ;  /* 0x000000160b0c7224 */ /* 0x000fce00078e02ff */
.L_x_206:
[----:B------:R-:W-:Y:S05]  /*b210*/  BSYNC B1 ;  /* 0x0000000000017941 */ /* 0x000fea0003800000 */
.L_x_205:
[----:B0-----:R-:W-:Y:S01]  /*b220*/  @!P5 IMAD R11, R60, R23, R12 ;  /* 0x000000173c0bd224 */ /* 0x001fe200078e020c */
[----:B------:R-:W-:Y:S04]  /*b230*/  BSSY B1, `(.L_x_207) ;  /* 0x0000006000017945 */ /* 0x000fe80003800000 */
[----:B------:R0:W-:Y:S01]  /*b240*/  @!P5 STG.E.U8 desc[UR48][R4.64+0xa8], R11 ;  /* 0x0000a80b0400d986 */ /* 0x0001e2000c101130 */
[----:B------:R-:W-:Y:S05]  /*b250*/  @P1 BRA `(.L_x_208) ;  /* 0x00000000000c1947 */ /* 0x000fea0003800000 */
[----:B------:R-:W0:Y:S02]  /*b260*/  LDG.E.U8 R154, desc[UR48][R2.64+0xa9] ;  /* 0x0000a930029a7981 */ /* 0x000e24000c1e1100 */
[----:B0-----:R-:W-:-:S05]  /*b270*/  PRMT R11, R154, 0x8880, RZ ;  /* 0x000088809a0b7816 */ /* 0x001fca00000000ff */
[----:B------:R-:W-:-:S07]  /*b280*/  IMAD R12, R11, R22, RZ ;  /* 0x000000160b0c7224 */ /* 0x000fce00078e02ff */
.L_x_208:
[----:B------:R-:W-:Y:S05]  /*b290*/  BSYNC B1 ;  /* 0x0000000000017941 */ /* 0x000fea0003800000 */
.L_x_207:
[----:B------:R-:W-:Y:S01]  /*b2a0*/  @!P1 IMAD R61, R61, R23, R12 ;  /* 0x000000173d3d9224 */ /* 0x000fe200078e020c */
[----:B------:R-:W-:Y:S04]  /*b2b0*/  BSSY B1, `(.L_x_209) ;  /* 0x0000006000017945 */ /* 0x000fe80003800000 */
[----:B------:R0:W-:Y:S01]  /*b2c0*/  @!P1 STG.E.U8 desc[UR48][R4.64+0xa9], R61 ;  /* 0x0000a93d04009986 */ /* 0x0001e2000c101130 */
[----:B------:R-:W-:Y:S05]  /*b2d0*/  @P4 BRA `(.L_x_210) ;  /* 0x00000000000c4947 */ /* 0x000fea0003800000 */
[----:B------:R-:W0:Y:S02]  /*b2e0*/  LDG.E.U8 R154, desc[UR48][R8.64+0xa8] ;  /* 0x0000a830089a7981 */ /* 0x000e24000c1e1100 */
[----:B0-----:R-:W-:-:S05]  /*b2f0*/  PRMT R11, R154, 0x8880, RZ ;  /* 0x000088809a0b7816 */ /* 0x001fca00000000ff */
[----:B------:R-:W-:-:S07]  /*b300*/  IMAD R12, R11, R22, RZ ;  /* 0x000000160b0c7224 */ /* 0x000fce00078e02ff */
.L_x_210:
[----:B------:R-:W-:Y:S05]  /*b310*/  BSYNC B1 ;  /* 0x0000000000017941 */ /* 0x000fea0003800000 */
.L_x_209:
[----:B0-----:R-:W-:Y:S01]  /*b320*/  @!P4 IMAD R11, R62, R23, R12 ;  /* 0x000000173e0bc224 */ /* 0x001fe200078e020c */
[----:B------:R-:W-:Y:S04]  /*b330*/  BSSY B1, `(.L_x_211) ;  /* 0x0000006000017945 */ /* 0x000fe80003800000 */
[----:B------:R0:W-:Y:S01]  /*b340*/  @!P4 STG.E.U8 desc[UR48][R6.64+0xa8], R11 ;  /* 0x0000a80b0600c986 */ /* 0x0001e2000c101130 */
[----:B------:R-:W-:Y:S05]  /*b350*/  @P6 BRA `(.L_x_212) ;  /* 0x00000000000c6947 */ /* 0x000fea0003800000 */
[----:B------:R-:W0:Y:S02]  /*b360*/  LDG.E.U8 R154, desc[UR48][R8.64+0xa9] ;  /* 0x0000a930089a7981 */ /* 0x000e24000c1e1100 */
[----:B0-----:R-:W-:-:S05]  /*b370*/  PRMT R11, R154, 0x8880, RZ ;  /* 0x000088809a0b7816 */ /* 0x001fca00000000ff */
[----:B------:R-:W-:-:S07]  /*b380*/  IMAD R12, R11, R22, RZ ;  /* 0x000000160b0c7224 */ /* 0x000fce00078e02ff */
.L_x_212:
[----:B------:R-:W-:Y:S05]  /*b390*/  BSYNC B1 ;  /* 0x0000000000017941 */ /* 0x000fea0003800000 */
.L_x_211:
[----:B------:R-:W-:Y:S01]  /*b3a0*/  @!P6 IMAD R63, R63, R23, R12 ;  /* 0x000000173f3fe224 */ /* 0x000fe200078e020c */
[----:B------:R-:W-:Y:S04]  /*b3b0*/  BSSY B1, `(.L_x_213) ;  /* 0x0000006000017945 */ /* 0x000fe80003800000 */
[----:B------:R0:W-:Y:S01]  /*b3c0*/  @!P6 STG.E.U8 desc[UR48][R6.64+0xa9], R63 ;  /* 0x0000a93f0600e986 */ /* 0x0001e2000c101130 */
[----:B------:R-:W-:Y:S05]  /*b3d0*/  @P2 BRA `(.L_x_214) ;  /* 0x00000000000c2947 */ /* 0x000fea0003800000 */
[----:B------:R-:W0:Y:S02]  /*b3e0*/  LDG.E.U8 R154, desc[UR48][R2.64+0xb0] ;  /* 0x0000b030029a7981 */ /* 0x000e24000c1e1100 */
[----:B0-----:R-:W-:-:S05]  /*b3f0*/  PRMT R11, R154, 0x8880, RZ ;  /* 0x000088809a0b7816 */ /* 0x001fca00000000ff */
[----:B------:R-:W-:-:S07]  /*b400*/  IMAD R12, R11, R22, RZ ;  /* 0x000000160b0c7224 */ /* 0x000fce00078e02ff */
.L_x_214:
[----:B------:R-:W-:Y:S05]  /*b410*/  BSYNC B1 ;  /* 0x0000000000017941 */ /* 0x000fea0003800000 */
.L_x_213:
        /* <DEDUP_REMOVED lines=16> */
.L_x_216:
[----:B------:R-:W-:Y:S05]  /*b520*/  BSYNC B1 ;  /* 0x0000000000017941 */ /* 0x000fea0003800000 */
.L_x_215:
[----:B------:R-:W-:Y:S01]  /*b530*/  @!P4 IMAD R49, R49, R23, R12 ;  /* 0x000000173131c224 */ /* 0x000fe200078e020c */
[----:B------:R-:W-:Y:S04]  /*b540*/  BSSY B1, `(.L_x_217) ;  /* 0x0000006000017945 */ /* 0x000fe80003800000 */
[----:B------:R0:W-:Y:S01]  /*b550*/  @!P4 STG.E.U8 desc[UR48][R4.64+0xb1], R49 ;  /* 0x0000b1310400c986 */ /* 0x0001e2000c101130 */
[----:B------:R-:W-:Y:S05]  /*b560*/  @P3 BRA `(.L_x_218) ;  /* 0x00000000000c3947 */ /* 0x000fea0003800000 */
[----:B------:R-:W0:Y:S02]  /*b570*/  LDG.E.U8 R154, desc[UR48][R8.64+0xb0] ;  /* 0x0000b030089a7981 */ /* 0x000e24000c1e1100 */
[----:B0-----:R-:W-:-:S05]  /*b580*/  PRMT R11, R154, 0x8880, RZ ;  /* 0x000088809a0b7816 */ /* 0x001fca00000000ff */
[----:B------:R-:W-:-:S07]  /*b590*/  IMAD R12, R11, R22, RZ ;  /* 0x000000160b0c7224 */ /* 0x000fce00078e02ff */
.L_x_218:
[----:B------:R-:W-:Y:S05]  /*b5a0*/  BSYNC B1 ;  /* 0x0000000000017941 */ /* 0x000fea0003800000 */
.L_x_217:
[----:B0-----:R-:W-:Y:S01]  /*b5b0*/  @!P3 IMAD R11, R50, R23, R12 ;  /* 0x00000017320bb224 */ /* 0x001fe200078e020c */
[----:B------:R-:W-:Y:S04]  /*b5c0*/  BSSY B1, `(.L_x_219) ;  /* 0x0000006000017945 */ /* 0x000fe80003800000 */
[----:B------:R0:W-:Y:S01]  /*b5d0*/  @!P3 STG.E.U8 desc[UR48][R6.64+0xb0], R11 ;  /* 0x0000b00b0600b986 */ /* 0x0001e2000c101130 */
[----:B------:R-:W-:Y:S05]  /*b5e0*/  @P2 BRA `(.L_x_220) ;  /* 0x00000000000c2947 */ /* 0x000fea0003800000 */
[----:B------:R-:W0:Y:S02]  /*b5f0*/  LDG.E.U8 R154, desc[UR48][R8.64+0xb1] ;  /* 0x0000b130089a7981 */ /* 0x000e24000c1e1100 */
[----:B0-----:R-:W-:-:S05]  /*b600*/  PRMT R11, R154, 0x8880, RZ ;  /* 0x000088809a0b7816 */ /* 0x001fca00000000ff */
[----:B------:R-:W-:-:S07]  /*b610*/  IMAD R12, R11, R22, RZ ;  /* 0x000000160b0c7224 */ /* 0x000fce00078e02ff */
.L_x_220:
[----:B------:R-:W-:Y:S05]  /*b620*/  BSYNC B1 ;  /* 0x0000000000017941 */ /* 0x000fea0003800000 */
.L_x_219:
[----:B------:R-:W-:Y:S01]  /*b630*/  @!P2 IMAD R51, R51, R23, R12 ;  /* 0x000000173333a224 */ /* 0x000fe200078e020c */
[----:B------:R-:W-:Y:S04]  /*b640*/  BSSY B1, `(.L_x_221) ;  /* 0x0000006000017945 */ /* 0x000fe80003800000 */
[----:B------:R0:W-:Y:S01]  /*b650*/  @!P2 STG.E.U8 desc[UR48][R6.64+0xb1], R51 ;  /* 0x0000b1330600a986 */ /* 0x0001e2000c101130 */
[----:B------:R-:W-:Y:S05]  /*b660*/  @P6 BRA `(.L_x_222) ;  /* 0x00000000000c6947 */ /* 0x000fea0003800000 */
[----:B------:R-:W0:Y:S02]  /*b670*/  LDG.E.U8 R154, desc[UR48][R2.64+0xb8] ;  /* 0x0000b830029a7981 */ /* 0x000e24000c1e1100 */
[----:B0-----:R-:W-:-:S05]  /*b680*/  PRMT R11, R154, 0x8880, RZ ;  /* 0x000088809a0b7816 */ /* 0x001fca00000000ff */
[----:B------:R-:W-:-:S07]  /*b690*/  IMAD R12, R11, R22, RZ ;  /* 0x000000160b0c7224 */ /* 0x000fce00078e02ff */
.L_x_222:
[----:B------:R-:W-:Y:S05]  /*b6a0*/  BSYNC B1 ;  /* 0x0000000000017941 */ /* 0x000fea0003800000 */
.L_x_221:
[----:B0-----:R-:W-:Y:S01]  /*b6b0*/  @!P6 IMAD R11, R52, R23, R12 ;  /* 0x00000017340be224 */ /* 0x001fe200078e020c */
[----:B------:R-:W-:Y:S04]  /*b6c0*/  BSSY B1, `(.L_x_223) ;  /* 0x0000006000017945 */ /* 0x000fe80003800000 */
[----:B------:R0:W-:Y:S01]  /*b6d0*/  @!P6 STG.E.U8 desc[UR48][R4.64+0xb8], R11 ;  /* 0x0000b80b0400e986 */ /* 0x0001e2000c101130 */
[----:B------:R-:W-:Y:S05]  /*b6e0*/  @P5 BRA `(.L_x_224) ;  /* 0x00000000000c5947 */ /* 0x000fea0003800000 */
[----:B------:R-:W0:Y:S02]  /*b6f0*/  LDG.E.U8 R154, desc[UR48][R2.64+0xb9] ;  /* 0x0000b930029a7981 */ /* 0x000e24000c1e1100 */
[----:B0-----:R-:W-:-:S05]  /*b700*/  PRMT R11, R154, 0x8880, RZ ;  /* 0x000088809a0b7816 */ /* 0x001fca00000000ff */
[----:B------:R-:W-:-:S07]  /*b710*/  IMAD R12, R11, R22, RZ ;  /* 0x000000160b0c7224 */ /* 0x000fce00078e02ff */
.L_x_224:
[----:B------:R-:W-:Y:S05]  /*b720*/  BSYNC B1 ;  /* 0x0000000000017941 */ /* 0x000fea0003800000 */
.L_x_223:
[----:B------:R-:W-:Y:S01]  /*b730*/  @!P5 IMAD R53, R53, R23, R12 ;  /* 0x000000173535d224 */ /* 0x000fe200078e020c */
[----:B------:R-:W-:Y:S04]  /*b740*/  BSSY B1, `(.L_x_225) ;  /* 0x0000006000017945 */ /* 0x000fe80003800000 */
[----:B------:R0:W-:Y:S01]  /*b750*/  @!P5 STG.E.U8 desc[UR48][R4.64+0xb9], R53 ;  /* 0x0000b9350400d986 */ /* 0x0001e2000c101130 */
[----:B------:R-:W-:Y:S05]  /*b760*/  @P1 BRA `(.L_x_226) ;  /* 0x00000000000c1947 */ /* 0x000fea0003800000 */
[----:B------:R-:W0:Y:S02]  /*b770*/  LDG.E.U8 R154, desc[UR48][R8.64+0xb8] ;  /* 0x0000b830089a7981 */ /* 0x000e24000c1e1100 */
[----:B0-----:R-:W-:-:S05]  /*b780*/  PRMT R11, R154, 0x8880, RZ ;  /* 0x000088809a0b7816 */ /* 0x001fca00000000ff */
[----:B------:R-:W-:-:S07]  /*b790*/  IMAD R12, R11, R22, RZ ;  /* 0x000000160b0c7224 */ /* 0x000fce00078e02ff */
.L_x_226:
[----:B------:R-:W-:Y:S05]  /*b7a0*/  BSYNC B1 ;  /* 0x0000000000017941 */ /* 0x000fea0003800000 */
.L_x_225:
[----:B------:R-:W-:Y:S01]  /*b7b0*/  ISETP.LT.OR P0, PT, R0, 0x9, !P0 ;  /* 0x000000090000780c */ /* 0x000fe20004701670 */
[----:B0-----:R-:W-:Y:S01]  /*b7c0*/  @!P1 IMAD R11, R54, R23, R12 ;  /* 0x00000017360b9224 */ /* 0x001fe200078e020c */
        /* <DEDUP_REMOVED lines=14> */
.L_x_228:
[----:B------:R-:W-:Y:S05]  /*b8b0*/  BSYNC B1 ;  /* 0x0000000000017941 */ /* 0x000fea0003800000 */
.L_x_227:
[----:B------:R-:W-:Y:S01]  /*b8c0*/  @!P0 IMAD R55, R55, R23, R12 ;  /* 0x0000001737378224 */ /* 0x000fe200078e020c */
[----:B------:R-:W-:Y:S04]  /*b8d0*/  BSSY B1, `(.L_x_229) ;  /* 0x0000006000017945 */ /* 0x000fe80003800000 */
[----:B------:R0:W-:Y:S01]  /*b8e0*/  @!P0 STG.E.U8 desc[UR48][R6.64+0xb9], R55 ;  /* 0x0000b93706008986 */ /* 0x0001e2000c101130 */
[----:B------:R-:W-:Y:S05]  /*b8f0*/  @P5 BRA `(.L_x_230) ;  /* 0x00000000000c5947 */ /* 0x000fea0003800000 */
[----:B------:R-:W5:Y:S02]  /*b900*/  LDG.E.U8 R154, desc[UR48][R2.64+0xc0] ;  /* 0x0000c030029a7981 */ /* 0x000f64000c1e1100 */
[----:B-----5:R-:W-:-:S05]  /*b910*/  PRMT R11, R154, 0x8880, RZ ;  /* 0x000088809a0b7816 */ /* 0x020fca00000000ff */
[----:B------:R-:W-:-:S07]  /*b920*/  IMAD R12, R11, R22, RZ ;  /* 0x000000160b0c7224 */ /* 0x000fce00078e02ff */
.L_x_230:
[----:B------:R-:W-:Y:S05]  /*b930*/  BSYNC B1 ;  /* 0x0000000000017941 */ /* 0x000fea0003800000 */
.L_x_229:
[----:B------:R-:W-:Y:S01]  /*b940*/  @!P5 IMAD R11, R40, R23, R12 ;  /* 0x00000017280bd224 */ /* 0x000fe200078e020c */
[----:B------:R-:W-:Y:S04]  /*b950*/  BSSY B1, `(.L_x_231) ;  /* 0x0000006000017945 */ /* 0x000fe80003800000 */
[----:B------:R0:W-:Y:S01]  /*b960*/  @!P5 STG.E.U8 desc[UR48][R4.64+0xc0], R11 ;  /* 0x0000c00b0400d986 */ /* 0x0001e2000c101130 */
[----:B------:R-:W-:Y:S05]  /*b970*/  @P4 BRA `(.L_x_232) ;  /* 0x00000000000c4947 */ /* 0x000fea0003800000 */
[----:B------:R-:W0:Y:S02]  /*b980*/  LDG.E.U8 R154, desc[UR48][R2.64+0xc1] ;  /* 0x0000c130029a7981 */ /* 0x000e24000c1e1100 */
[----:B0-----:R-:W-:-:S05]  /*b990*/  PRMT R11, R154, 0x8880, RZ ;  /* 0x000088809a0b7816 */ /* 0x001fca00000000ff */
[----:B------:R-:W-:-:S07]  /*b9a0*/  IMAD R12, R11, R22, RZ ;  /* 0x000000160b0c7224 */ /* 0x000fce00078e02ff */
.L_x_232:
[----:B------:R-:W-:Y:S05]  /*b9b0*/  BSYNC B1 ;  /* 0x0000000000017941 */ /* 0x000fea0003800000 */
.L_x_231:
[----:B------:R-:W-:Y:S01]  /*b9c0*/  @!P4 IMAD R41, R41, R23, R12 ;  /* 0x000000172929c224 */ /* 0x000fe200078e020c */
[----:B------:R-:W-:Y:S04]  /*b9d0*/  BSSY B1, `(.L_x_233) ;  /* 0x0000006000017945 */ /* 0x000fe80003800000 */
[----:B------:R0:W-:Y:S01]  /*b9e0*/  @!P4 STG.E.U8 desc[UR48][R4.64+0xc1], R41 ;  /* 0x0000c1290400c986 */ /* 0x0001e2000c101130 */
[----:B------:R-:W-:Y:S05]  /*b9f0*/  @P3 BRA `(.L_x_234) ;  /* 0x00000000000c3947 */ /* 0x000fea0003800000 */
[----:B------:R-:W0:Y:S02]  /*ba00*/  LDG.E.U8 R154, desc[UR48][R8.64+0xc0] ;  /* 0x0000c030089a7981 */ /* 0x000e24000c1e1100 */
[----:B0-----:R-:W-:-:S05]  /*ba10*/  PRMT R11, R154, 0x8880, RZ ;  /* 0x000088809a0b7816 */ /* 0x001fca00000000ff */
[----:B------:R-:W-:-:S07]  /*ba20*/  IMAD R12, R11, R22, RZ ;  /* 0x000000160b0c7224 */ /* 0x000fce00078e02ff */
.L_x_234:
[----:B------:R-:W-:Y:S05]  /*ba30*/  BSYNC B1 ;  /* 0x0000000000017941 */ /* 0x000fea0003800000 */
.L_x_233:
[----:B0-----:R-:W-:Y:S01]  /*ba40*/  @!P3 IMAD R11, R42, R23, R12 ;  /* 0x000000172a0bb224 */ /* 0x001fe200078e020c */
[----:B------:R-:W-:Y:S04]  /*ba50*/  BSSY B1, `(.L_x_235) ;  /* 0x0000006000017945 */ /* 0x000fe80003800000 */
[----:B------:R0:W-:Y:S01]  /*ba60*/  @!P3 STG.E.U8 desc[UR48][R6.64+0xc0], R11 ;  /* 0x0000c00b0600b986 */ /* 0x0001e2000c101130 */
[----:B------:R-:W-:Y:S05]  /*ba70*/  @P6 BRA `(.L_x_236) ;  /* 0x00000000000c6947 */ /* 0x000fea0003800000 */
[----:B------:R-:W0:Y:S02]  /*ba80*/  LDG.E.U8 R154, desc[UR48][R8.64+0xc1] ;  /* 0x0000c130089a7981 */ /* 0x000e24000c1e1100 */
[----:B0-----:R-:W-:-:S05]  /*ba90*/  PRMT R11, R154, 0x8880, RZ ;  /* 0x000088809a0b7816 */ /* 0x001fca00000000ff */
[----:B------:R-:W-:-:S07]  /*baa0*/  IMAD R12, R11, R22, RZ ;  /* 0x000000160b0c7224 */ /* 0x000fce00078e02ff */
.L_x_236:
[----:B------:R-:W-:Y:S05]  /*bab0*/  BSYNC B1 ;  /* 0x0000000000017941 */ /* 0x000fea0003800000 */
.L_x_235:
[----:B------:R-:W-:Y:S01]  /*bac0*/  @!P6 IMAD R43, R43, R23, R12 ;  /* 0x000000172b2be224 */ /* 0x000fe200078e020c */
[----:B------:R-:W-:Y:S04]  /*bad0*/  BSSY B1, `(.L_x_237) ;  /* 0x0000006000017945 */ /* 0x000fe80003800000 */
[----:B------:R0:W-:Y:S01]  /*bae0*/  @!P6 STG.E.U8 desc[UR48][R6.64+0xc1], R43 ;  /* 0x0000c12b0600e986 */ /* 0x0001e2000c101130 */
[----:B------:R-:W-:Y:S05]  /*baf0*/  @P2 BRA `(.L_x_238) ;  /* 0x00000000000c2947 */ /* 0x000fea0003800000 */
[----:B------:R-:W0:Y:S02]  /*bb00*/  LDG.E.U8 R154, desc[UR48][R2.64+0xc8] ;  /* 0x0000c830029a7981 */ /* 0x000e24000c1e1100 */
[----:B0-----:R-:W-:-:S05]  /*bb10*/  PRMT R11, R154, 0x8880, RZ ;  /* 0x000088809a0b7816 */ /* 0x001fca00000000ff */
[----:B------:R-:W-:-:S07]  /*bb20*/  IMAD R12, R11, R22, RZ ;  /* 0x000000160b0c7224 */ /* 0x000fce00078e02ff */
.L_x_238:
[----:B------:R-:W-:Y:S05]  /*bb30*/  BSYNC B1 ;  /* 0x0000000000017941 */ /* 0x000fea0003800000 */
.L_x_237:
        /* <DEDUP_REMOVED lines=16> */
.L_x_240:
[----:B------:R-:W-:Y:S05]  /*bc40*/  BSYNC B1 ;  /* 0x0000000000017941 */ /* 0x000fea0003800000 */
.L_x_239:
[----:B------:R-:W-:Y:S01]  /*bc50*/  @!P6 IMAD R45, R45, R23, R12 ;  /* 0x000000172d2de224 */ /* 0x000fe200078e020c */
[----:B------:R-:W-:Y:S04]  /*bc60*/  BSSY B1, `(.L_x_241) ;  /* 0x0000006000017945 */ /* 0x000fe80003800000 */
[----:B------:R0:W-:Y:S01]  /*bc70*/  @!P6 STG.E.U8 desc[UR48][R4.64+0xc9], R45 ;  /* 0x0000c92d0400e986 */ /* 0x0001e2000c101130 */
[----:B------:R-:W-:Y:S05]  /*bc80*/  @P1 BRA `(.L_x_242) ;  /* 0x00000000000c1947 */ /* 0x000fea0003800000 */
[----:B------:R-:W5:Y:S02]  /*bc90*/  LDG.E.U8 R154, desc[UR48][R8.64+0xc8] ;  /* 0x0000c830089a7981 */ /* 0x000f64000c1e1100 */
[----:B-----5:R-:W-:-:S05]  /*bca0*/  PRMT R11, R154, 0x8880, RZ ;  /* 0x000088809a0b7816 */ /* 0x020fca00000000ff */
[----:B------:R-:W-:-:S07]  /*bcb0*/  IMAD R12, R11, R22, RZ ;  /* 0x000000160b0c7224 */ /* 0x000fce00078e02ff */
.L_x_242:
[----:B------:R-:W-:Y:S05]  /*bcc0*/  BSYNC B1 ;  /* 0x0000000000017941 */ /* 0x000fea0003800000 */
.L_x_241:
[----:B------:R-:W-:Y:S01]  /*bcd0*/  @!P1 IMAD R11, R46, R23, R12 ;  /* 0x000000172e0b9224 */ /* 0x000fe200078e020c */
[----:B------:R-:W-:Y:S04]  /*bce0*/  BSSY B1, `(.L_x_243) ;  /* 0x0000006000017945 */ /* 0x000fe80003800000 */
[----:B------:R0:W-:Y:S01]  /*bcf0*/  @!P1 STG.E.U8 desc[UR48][R6.64+0xc8], R11 ;  /* 0x0000c80b06009986 */ /* 0x0001e2000c101130 */
[----:B------:R-:W-:Y:S05]  /*bd00*/  @P0 BRA `(.L_x_244) ;  /* 0x00000000000c0947 */ /* 0x000fea0003800000 */
[----:B------:R-:W0:Y:S02]  /*bd10*/  LDG.E.U8 R154, desc[UR48][R8.64+0xc9] ;  /* 0x0000c930089a7981 */ /* 0x000e24000c1e1100 */
[----:B0-----:R-:W-:-:S05]  /*bd20*/  PRMT R11, R154, 0x8880, RZ ;  /* 0x000088809a0b7816 */ /* 0x001fca00000000ff */
[----:B------:R-:W-:-:S07]  /*bd30*/  IMAD R12, R11, R22, RZ ;  /* 0x000000160b0c7224 */ /* 0x000fce00078e02ff */
.L_x_244:
[----:B------:R-:W-:Y:S05]  /*bd40*/  BSYNC B1 ;  /* 0x0000000000017941 */ /* 0x000fea0003800000 */
.L_x_243:
[----:B------:R-:W-:Y:S01]  /*bd50*/  @!P0 IMAD R47, R47, R23, R12 ;  /* 0x000000172f2f8224 */ /* 0x000fe200078e020c */
[----:B------:R-:W-:Y:S04]  /*bd60*/  BSSY B1, `(.L_x_245) ;  /* 0x0000006000017945 */ /* 0x000fe80003800000 */
[----:B------:R0:W-:Y:S01]  /*bd70*/  @!P0 STG.E.U8 desc[UR48][R6.64+0xc9], R47 ;  /* 0x0000c92f06008986 */ /* 0x0001e2000c101130 */
[----:B------:R-:W-:Y:S05]  /*bd80*/  @P5 BRA `(.L_x_246) ;  /* 0x00000000000c5947 */ /* 0x000fea0003800000 */
[----:B------:R-:W0:Y:S02]  /*bd90*/  LDG.E.U8 R154, desc[UR48][R2.64+0xd0] ;  /* 0x0000d030029a7981 */ /* 0x000e24000c1e1100 */
[----:B0-----:R-:W-:-:S05]  /*bda0*/  PRMT R11, R154, 0x8880, RZ ;  /* 0x000088809a0b7816 */ /* 0x001fca00000000ff */
[----:B------:R-:W-:-:S07]  /*bdb0*/  IMAD R12, R11, R22, RZ ;  /* 0x000000160b0c7224 */ /* 0x000fce00078e02ff */
.L_x_246:
[----:B------:R-:W-:Y:S05]  /*bdc0*/  BSYNC B1 ;  /* 0x0000000000017941 */ /* 0x000fea0003800000 */
.L_x_245:
[----:B0-----:R-:W-:Y:S01]  /*bdd0*/  @!P5 IMAD R11, R32, R23, R12 ;  /* 0x00000017200bd224 */ /* 0x001fe200078e020c */
[----:B------:R-:W-:Y:S04]  /*bde0*/  BSSY B1, `(.L_x_247) ;  /* 0x0000006000017945 */ /* 0x000fe80003800000 */
[----:B------:R0:W-:Y:S01]  /*bdf0*/  @!P5 STG.E.U8 desc[UR48][R4.64+0xd0], R11 ;  /* 0x0000d00b0400d986 */ /* 0x0001e2000c101130 */
[----:B------:R-:W-:Y:S05]  /*be00*/  @P4 BRA `(.L_x_248) ;  /* 0x00000000000c4947 */ /* 0x000fea0003800000 */
[----:B------:R-:W0:Y:S02]  /*be10*/  LDG.E.U8 R154, desc[UR48][R2.64+0xd1] ;  /* 0x0000d130029a7981 */ /* 0x000e24000c1e1100 */
[----:B0-----:R-:W-:-:S05]  /*be20*/  PRMT R11, R154, 0x8880, RZ ;  /* 0x000088809a0b7816 */ /* 0x001fca00000000ff */
[----:B------:R-:W-:-:S07]  /*be30*/  IMAD R12, R11, R22, RZ ;  /* 0x000000160b0c7224 */ /* 0x000fce00078e02ff */
.L_x_248:
[----:B------:R-:W-:Y:S05]  /*be40*/  BSYNC B1 ;  /* 0x0000000000017941 */ /* 0x000fea0003800000 */
.L_x_247:
[----:B------:R-:W-:Y:S01]  /*be50*/  @!P4 IMAD R33, R33, R23, R12 ;  /* 0x000000172121c224 */ /* 0x000fe200078e020c */
[----:B------:R-:W-:Y:S04]  /*be60*/  BSSY B1, `(.L_x_249) ;  /* 0x0000006000017945 */ /* 0x000fe80003800000 */
[----:B------:R0:W-:Y:S01]  /*be70*/  @!P4 STG.E.U8 desc[UR48][R4.64+0xd1], R33 ;  /* 0x0000d1210400c986 */ /* 0x0001e2000c101130 */
[----:B------:R-:W-:Y:S05]  /*be80*/  @P3 BRA `(.L_x_250) ;  /* 0x00000000000c3947 */ /* 0x000fea0003800000 */
[----:B------:R-:W0:Y:S02]  /*be90*/  LDG.E.U8 R154, desc[UR48][R8.64+0xd0] ;  /* 0x0000d030089a7981 */ /* 0x000e24000c1e1100 */
[----:B0-----:R-:W-:-:S05]  /*bea0*/  PRMT R11, R154, 0x8880, RZ ;  /* 0x000088809a0b7816 */ /* 0x001fca00000000ff */
[----:B------:R-:W-:-:S07]  /*beb0*/  IMAD R12, R11, R22, RZ ;  /* 0x000000160b0c7224 */ /* 0x000fce00078e02ff */
.L_x_250:
[----:B------:R-:W-:Y:S05]  /*bec0*/  BSYNC B1 ;  /* 0x0000000000017941 */ /* 0x000fea0003800000 */
.L_x_249:
        /* <DEDUP_REMOVED lines=16> */
.L_x_252:
[----:B------:R-:W-:Y:S05]  /*bfd0*/  BSYNC B1 ;  /* 0x0000000000017941 */ /* 0x000fea0003800000 */
.L_x_251:
[----:B------:R-:W-:Y:S01]  /*bfe0*/  @!P2 IMAD R35, R35, R23, R12 ;  /* 0x000000172323a224 */ /* 0x000fe200078e020c */
[----:B------:R-:W-:Y:S04]  /*bff0*/  BSSY B1, `(.L_x_253) ;  /* 0x0000006000017945 */ /* 0x000fe80003800000 */
[----:B------:R0:W-:Y:S01]  /*c000*/  @!P2 STG.E.U8 desc[UR48][R6.64+0xd1], R35 ;  /* 0x0000d1230600a986 */ /* 0x0001e2000c101130 */
[----:B------:R-:W-:Y:S05]  /*c010*/  @P5 BRA `(.L_x_254) ;  /* 0x00000000000c5947 */ /* 0x000fea0003800000 */
[----:B------:R-:W0:Y:S02]  /*c020*/  LDG.E.U8 R154, desc[UR48][R2.64+0xd8] ;  /* 0x0000d830029a7981 */ /* 0x000e24000c1e1100 */
[----:B0-----:R-:W-:-:S05]  /*c030*/  PRMT R11, R154, 0x8880, RZ ;  /* 0x000088809a0b7816 */ /* 0x001fca00000000ff */
[----:B------:R-:W-:-:S07]  /*c040*/  IMAD R12, R11, R22, RZ ;  /* 0x000000160b0c7224 */ /* 0x000fce00078e02ff */
.L_x_254:
[----:B------:R-:W-:Y:S05]  /*c050*/  BSYNC B1 ;  /* 0x0000000000017941 */ /* 0x000fea0003800000 */
.L_x_253:
[----:B0-----:R-:W-:Y:S01]  /*c060*/  @!P5 IMAD R11, R36, R23, R12 ;  /* 0x00000017240bd224 */ /* 0x001fe200078e020c */
[----:B------:R-:W-:Y:S04]  /*c070*/  BSSY B1, `(.L_x_255) ;  /* 0x0000006000017945 */ /* 0x000fe80003800000 */
[----:B------:R0:W-:Y:S01]  /*c080*/  @!P5 STG.E.U8 desc[UR48][R4.64+0xd8], R11 ;  /* 0x0000d80b0400d986 */ /* 0x0001e2000c101130 */
[----:B------:R-:W-:Y:S05]  /*c090*/  @P3 BRA `(.L_x_256) ;  /* 0x00000000000c3947 */ /* 0x000fea0003800000 */
[----:B------:R-:W0:Y:S02]  /*c0a0*/  LDG.E.U8 R154, desc[UR48][R2.64+0xd9] ;  /* 0x0000d930029a7981 */ /* 0x000e24000c1e1100 */
[----:B0-----:R-:W-:-:S05]  /*c0b0*/  PRMT R11, R154, 0x8880, RZ ;  /* 0x000088809a0b7816 */ /* 0x001fca00000000ff */
[----:B------:R-:W-:-:S07]  /*c0c0*/  IMAD R12, R11, R22, RZ ;  /* 0x000000160b0c7224 */ /* 0x000fce00078e02ff */
.L_x_256:
[----:B------:R-:W-:Y:S05]  /*c0d0*/  BSYNC B1 ;  /* 0x0000000000017941 */ /* 0x000fea0003800000 */
.L_x_255:
[----:B------:R-:W-:Y:S01]  /*c0e0*/  @!P3 IMAD R37, R37, R23, R12 ;  /* 0x000000172525b224 */ /* 0x000fe200078e020c */
[----:B------:R-:W-:Y:S04]  /*c0f0*/  BSSY B1, `(.L_x_257) ;  /* 0x0000006000017945 */ /* 0x000fe80003800000 */
[----:B------:R0:W-:Y:S01]  /*c100*/  @!P3 STG.E.U8 desc[UR48][R4.64+0xd9], R37 ;  /* 0x0000d9250400b986 */ /* 0x0001e2000c101130 */
[----:B------:R-:W-:Y:S05]  /*c110*/  @P4 BRA `(.L_x_258) ;  /* 0x00000000000c4947 */ /* 0x000fea0003800000 */
[----:B------:R-:W0:Y:S02]  /*c120*/  LDG.E.U8 R154, desc[UR48][R8.64+0xd8] ;  /* 0x0000d830089a7981 */ /* 0x000e24000c1e1100 */
[----:B0-----:R-:W-:-:S05]  /*c130*/  PRMT R11, R154, 0x8880, RZ ;  /* 0x000088809a0b7816 */ /* 0x001fca00000000ff */
[----:B------:R-:W-:-:S07]  /*c140*/  IMAD R12, R11, R22, RZ ;  /* 0x000000160b0c7224 */ /* 0x000fce00078e02ff */
.L_x_258:
[----:B------:R-:W-:Y:S05]  /*c150*/  BSYNC B1 ;  /* 0x0000000000017941 */ /* 0x000fea0003800000 */
.L_x_257:
[----:B0-----:R-:W-:Y:S01]  /*c160*/  @!P4 IMAD R11, R38, R23, R12 ;  /* 0x00000017260bc224 */ /* 0x001fe200078e020c */
[----:B------:R-:W-:Y:S04]  /*c170*/  BSSY B1, `(.L_x_259) ;  /* 0x0000006000017945 */ /* 0x000fe80003800000 */
[----:B------:R0:W-:Y:S01]  /*c180*/  @!P4 STG.E.U8 desc[UR48][R6.64+0xd8], R11 ;  /* 0x0000d80b0600c986 */ /* 0x0001e2000c101130 */
[----:B------:R-:W-:Y:S05]  /*c190*/  @P1 BRA `(.L_x_260) ;  /* 0x00000000000c1947 */ /* 0x000fea0003800000 */
[----:B------:R-:W0:Y:S02]  /*c1a0*/  LDG.E.U8 R154, desc[UR48][R8.64+0xd9] ;  /* 0x0000d930089a7981 */ /* 0x000e24000c1e1100 */
[----:B0-----:R-:W-:-:S05]  /*c1b0*/  PRMT R11, R154, 0x8880, RZ ;  /* 0x000088809a0b7816 */ /* 0x001fca00000000ff */
[----:B------:R-:W-:-:S07]  /*c1c0*/  IMAD R12, R11, R22, RZ ;  /* 0x000000160b0c7224 */ /* 0x000fce00078e02ff */
.L_x_260:
[----:B------:R-:W-:Y:S05]  /*c1d0*/  BSYNC B1 ;  /* 0x0000000000017941 */ /* 0x000fea0003800000 */
.L_x_259:
[----:B------:R-:W-:Y:S01]  /*c1e0*/  @!P1 IMAD R39, R39, R23, R12 ;  /* 0x0000001727279224 */ /* 0x000fe200078e020c */
[----:B------:R-:W-:Y:S04]  /*c1f0*/  BSSY B1, `(.L_x_261) ;  /* 0x0000006000017945 */ /* 0x000fe80003800000 */
[----:B------:R0:W-:Y:S01]  /*c200*/  @!P1 STG.E.U8 desc[UR48][R6.64+0xd9], R39 ;  /* 0x0000d92706009986 */ /* 0x0001e2000c101130 */
[----:B------:R-:W-:Y:S05]  /*c210*/  @P6 BRA `(.L_x_262) ;  /* 0x00000000000c6947 */ /* 0x000fea0003800000 */
[----:B------:R-:W0:Y:S02]  /*c220*/  LDG.E.U8 R154, desc[UR48][R2.64+0xe0] ;  /* 0x0000e030029a7981 */ /* 0x000e24000c1e1100 */
[----:B0-----:R-:W-:-:S05]  /*c230*/  PRMT R11, R154, 0x8880, RZ ;  /* 0x000088809a0b7816 */ /* 0x001fca00000000ff */
[----:B------:R-:W-:-:S07]  /*c240*/  IMAD R12, R11, R22, RZ ;  /* 0x000000160b0c7224 */ /* 0x000fce00078e02ff */
.L_x_262:
[----:B------:R-:W-:Y:S05]  /*c250*/  BSYNC B1 ;  /* 0x0000000000017941 */ /* 0x000fea0003800000 */
.L_x_261:
        /* <DEDUP_REMOVED lines=16> */
.L_x_264:
[----:B------:R-:W-:Y:S05]  /*c360*/  BSYNC B1 ;  /* 0x0000000000017941 */ /* 0x000fea0003800000 */
.L_x_263:
[----:B------:R-:W-:Y:S01]  /*c370*/  @!P4 IMAD R25, R25, R23, R12 ;  /* 0x000000171919c224 */ /* 0x000fe200078e020c */
[----:B------:R-:W-:Y:S04]  /*c380*/  BSSY B1, `(.L_x_265) ;  /* 0x0000006000017945 */ /* 0x000fe80003800000 */
[----:B------:R0:W-:Y:S01]  /*c390*/  @!P4 STG.E.U8 desc[UR48][R4.64+0xe1], R25 ;  /* 0x0000e1190400c986 */ /* 0x0001e2000c101130 */
[----:B------:R-:W-:Y:S05]  /*c3a0*/  @P0 BRA `(.L_x_266) ;  /* 0x00000000000c0947 */ /* 0x000fea0003800000 */
[----:B------:R-:W0:Y:S02]  /*c3b0*/  LDG.E.U8 R154, desc[UR48][R8.64+0xe0] ;  /* 0x0000e030089a7981 */ /* 0x000e24000c1e1100 */
[----:B0-----:R-:W-:-:S05]  /*c3c0*/  PRMT R11, R154, 0x8880, RZ ;  /* 0x000088809a0b7816 */ /* 0x001fca00000000ff */
[----:B------:R-:W-:-:S07]  /*c3d0*/  IMAD R12, R11, R22, RZ ;  /* 0x000000160b0c7224 */ /* 0x000fce00078e02ff */
.L_x_266:
[----:B------:R-:W-:Y:S05]  /*c3e0*/  BSYNC B1 ;  /* 0x0000000000017941 */ /* 0x000fea0003800000 */
.L_x_265:
[----:B0-----:R-:W-:Y:S01]  /*c3f0*/  @!P0 IMAD R11, R26, R23, R12 ;  /* 0x000000171a0b8224 */ /* 0x001fe200078e020c */
[----:B------:R-:W-:Y:S04]  /*c400*/  BSSY B1, `(.L_x_267) ;  /* 0x0000006000017945 */ /* 0x000fe80003800000 */
[----:B------:R0:W-:Y:S01]  /*c410*/  @!P0 STG.E.U8 desc[UR48][R6.64+0xe0], R11 ;  /* 0x0000e00b06008986 */ /* 0x0001e2000c101130 */
[----:B------:R-:W-:Y:S05]  /*c420*/  @P3 BRA `(.L_x_268) ;  /* 0x00000000000c3947 */ /* 0x000fea0003800000 */
[----:B------:R-:W0:Y:S02]  /*c430*/  LDG.E.U8 R154, desc[UR48][R8.64+0xe1] ;  /* 0x0000e130089a7981 */ /* 0x000e24000c1e1100 */
[----:B0-----:R-:W-:-:S05]  /*c440*/  PRMT R11, R154, 0x8880, RZ ;  /* 0x000088809a0b7816 */ /* 0x001fca00000000ff */
[----:B------:R-:W-:-:S07]  /*c450*/  IMAD R12, R11, R22, RZ ;  /* 0x000000160b0c7224 */ /* 0x000fce00078e02ff */
.L_x_268:
[----:B------:R-:W-:Y:S05]  /*c460*/  BSYNC B1 ;  /* 0x0000000000017941 */ /* 0x000fea0003800000 */
.L_x_267:
[----:B------:R-:W-:Y:S01]  /*c470*/  @!P3 IMAD R27, R27, R23, R12 ;  /* 0x000000171b1bb224 */ /* 0x000fe200078e020c */
[----:B------:R-:W-:Y:S04]  /*c480*/  BSSY B1, `(.L_x_269) ;  /* 0x0000006000017945 */ /* 0x000fe80003800000 */
[----:B------:R0:W-:Y:S01]  /*c490*/  @!P3 STG.E.U8 desc[UR48][R6.64+0xe1], R27 ;  /* 0x0000e11b0600b986 */ /* 0x0001e2000c101130 */
[----:B------:R-:W-:Y:S05]  /*c4a0*/  @P6 BRA `(.L_x_270) ;  /* 0x00000000000c6947 */ /* 0x000fea0003800000 */
[----:B------:R-:W0:Y:S02]  /*c4b0*/  LDG.E.U8 R154, desc[UR48][R2.64+0xe8] ;  /* 0x0000e830029a7981 */ /* 0x000e24000c1e1100 */
[----:B0-----:R-:W-:-:S05]  /*c4c0*/  PRMT R11, R154, 0x8880, RZ ;  /* 0x000088809a0b7816 */ /* 0x001fca00000000ff */
[----:B------:R-:W-:-:S07]  /*c4d0*/  IMAD R12, R11, R22, RZ ;  /* 0x000000160b0c7224 */ /* 0x000fce00078e02ff */
.L_x_270:
[----:B------:R-:W-:Y:S05]  /*c4e0*/  BSYNC B1 ;  /* 0x0000000000017941 */ /* 0x000fea0003800000 */
.L_x_269:
[----:B0-----:R-:W-:Y:S01]  /*c4f0*/  @!P6 IMAD R11, R28, R23, R12 ;  /* 0x000000171c0be224 */ /* 0x001fe200078e020c */
[----:B------:R-:W-:Y:S04]  /*c500*/  BSSY B1, `(.L_x_271) ;  /* 0x0000006000017945 */ /* 0x000fe80003800000 */
[----:B------:R0:W-:Y:S01]  /*c510*/  @!P6 STG.E.U8 desc[UR48][R4.64+0xe8], R11 ;  /* 0x0000e80b0400e986 */ /* 0x0001e2000c101130 */
[----:B------:R-:W-:Y:S05]  /*c520*/  @P5 BRA `(.L_x_272) ;  /* 0x00000000000c5947 */ /* 0x000fea0003800000 */
[----:B------:R-:W0:Y:S02]  /*c530*/  LDG.E.U8 R154, desc[UR48][R2.64+0xe9] ;  /* 0x0000e930029a7981 */ /* 0x000e24000c1e1100 */
[----:B0-----:R-:W-:-:S05]  /*c540*/  PRMT R11, R154, 0x8880, RZ ;  /* 0x000088809a0b7816 */ /* 0x001fca00000000ff */
[----:B------:R-:W-:-:S07]  /*c550*/  IMAD R12, R11, R22, RZ ;  /* 0x000000160b0c7224 */ /* 0x000fce00078e02ff */
.L_x_272:
[----:B------:R-:W-:Y:S05]  /*c560*/  BSYNC B1 ;  /* 0x0000000000017941 */ /* 0x000fea0003800000 */
.L_x_271:
[----:B------:R-:W-:Y:S01]  /*c570*/  @!P5 IMAD R29, R29, R23, R12 ;  /* 0x000000171d1dd224 */ /* 0x000fe200078e020c */
[----:B------:R-:W-:Y:S04]  /*c580*/  BSSY B1, `(.L_x_273) ;  /* 0x0000006000017945 */ /* 0x000fe80003800000 */
[----:B------:R0:W-:Y:S01]  /*c590*/  @!P5 STG.E.U8 desc[UR48][R4.64+0xe9], R29 ;  /* 0x0000e91d0400d986 */ /* 0x0001e2000c101130 */
[----:B------:R-:W-:Y:S05]  /*c5a0*/  @P2 BRA `(.L_x_274) ;  /* 0x00000000000c2947 */ /* 0x000fea0003800000 */
[----:B------:R-:W5:Y:S02]  /*c5b0*/  LDG.E.U8 R154, desc[UR48][R8.64+0xe8] ;  /* 0x0000e830089a7981 */ /* 0x000f64000c1e1100 */
[----:B-----5:R-:W-:-:S05]  /*c5c0*/  PRMT R3, R154, 0x8880, RZ ;  /* 0x000088809a037816 */ /* 0x020fca00000000ff */
[----:B------:R-:W-:-:S07]  /*c5d0*/  IMAD R12, R3, R22, RZ ;  /* 0x00000016030c7224 */ /* 0x000fce00078e02ff */
.L_x_274:
[----:B------:R-:W-:Y:S05]  /*c5e0*/  BSYNC B1 ;  /* 0x0000000000017941 */ /* 0x000fea0003800000 */
.L_x_273:
[----:B------:R-:W-:Y:S01]  /*c5f0*/  @!P2 IMAD R3, R30, R23, R12 ;  /* 0x000000171e03a224 */ /* 0x000fe200078e020c */
[----:B------:R-:W-:Y:S01]  /*c600*/  ISETP.LT.OR P1, PT, R0, 0x9, !P1 ;  /* 0x000000090000780c */ /* 0x000fe20004f21670 */
[----:B------:R-:W-:Y:S03]  /*c610*/  BSSY B1, `(.L_x_275) ;  /* 0x0000006000017945 */ /* 0x000fe60003800000 */
[----:B------:R0:W-:Y:S09]  /*c620*/  @!P2 STG.E.U8 desc[UR48][R6.64+0xe8], R3 ;  /* 0x0000e8030600a986 */ /* 0x0001f2000c101130 */
[----:B------:R-:W-:Y:S05]  /*c630*/  @P1 BRA `(.L_x_276) ;  /* 0x00000000000c1947 */ /* 0x000fea0003800000 */
[----:B------:R-:W0:Y:S02]  /*c640*/  LDG.E.U8 R154, desc[UR48][R8.64+0xe9] ;  /* 0x0000e930089a7981 */ /* 0x000e24000c1e1100 */
[----:B0-----:R-:W-:-:S05]  /*c650*/  PRMT R3, R154, 0x8880, RZ ;  /* 0x000088809a037816 */ /* 0x001fca00000000ff */
[----:B------:R-:W-:-:S07]  /*c660*/  IMAD R12, R3, R22, RZ ;  /* 0x00000016030c7224 */ /* 0x000fce00078e02ff */
.L_x_276:
[----:B------:R-:W-:Y:S05]  /*c670*/  BSYNC B1 ;  /* 0x0000000000017941 */ /* 0x000fea0003800000 */
.L_x_275:
[----:B------:R-:W-:Y:S01]  /*c680*/  IMAD R31, R31, R23, R12 ;  /* 0x000000171f1f7224 */ /* 0x000fe200078e020c */
[----:B------:R-:W-:Y:S06]  /*c690*/  @P1 BRA `(.L_x_277) ;  /* 0x0000001800981947 */ /* 0x000fec0003800000 */
[----:B------:R0:W-:Y:S01]  /*c6a0*/  STG.E.U8 desc[UR48][R6.64+0xe9], R31 ;  /* 0x0000e91f06007986 */ /* 0x0001e2000c101130 */
[----:B------:R-:W-:Y:S05]  /*c6b0*/  BRA `(.L_x_277) ;  /* 0x0000001800907947 */ /* 0x000fea0003800000 */
.L_x_36:
[C---:B------:R-:W-:Y:S02]  /*c6c0*/  ISETP.GE.AND P2, PT, R10.reuse, 0x1, PT ;  /* 0x000000010a00780c */ /* 0x040fe40003f46270 */
[----:B------:R-:W-:Y:S02]  /*c6d0*/  ISETP.GE.AND P3, PT, R10, 0x2, PT ;  /* 0x000000020a00780c */ /* 0x000fe40003f66270 */
[C---:B------:R-:W-:Y:S02]  /*c6e0*/  ISETP.LT.OR P1, PT, R0.reuse, 0x1, !P2 ;  /* 0x000000010000780c */ /* 0x040fe40005721670 */
[----:B------:R-:W-:Y:S02]  /*c6f0*/  ISETP.LT.OR P4, PT, R0, 0x1, !P3 ;  /* 0x000000010000780c */ /* 0x000fe40005f81670 */
[----:B------:R-:W-:Y:S02]  /*c700*/  ISETP.GE.AND P0, PT, R10, 0x9, PT ;  /* 0x000000090a00780c */ /* 0x000fe40003f06270 */
[----:B------:R-:W-:-:S02]  /*c710*/  ISETP.LT.OR P3, PT, R0, 0x9, !P3 ;  /* 0x000000090000780c */ /* 0x000fc40005f61670 */
[C---:B------:R-:W-:Y:S02]  /*c720*/  ISETP.LT.OR P2, PT, R0.reuse, 0x9, !P2 ;  /* 0x000000090000780c */ /* 0x040fe40005741670 */
[----:B------:R-:W-:Y:S02]  /*c730*/  ISETP.LT.OR P5, PT, R0, 0x1, !P0 ;  /* 0x000000010000780c */ /* 0x000fe400047a1670 */
[----:B------:R-:W-:Y:S01]  /*c740*/  ISETP.GE.AND P6, PT, R10, 0xa, PT ;  /* 0x0000000a0a00780c */ /* 0x000fe20003fc6270 */
[-C--:B------:R-:W-:Y:S01]  /*c750*/  @!P1 IMAD R3, R136, R23.reuse, RZ ;  /* 0x0000001788039224 */ /* 0x080fe200078e02ff */
[----:B------:R-:W-:Y:S01]  /*c760*/  ISETP.LT.OR P0, PT, R0, 0x9, !P0 ;  /* 0x000000090000780c */ /* 0x000fe20004701670 */
[----:B------:R-:W-:-:S03]  /*c770*/  @!P4 IMAD R137, R137, R23, RZ ;  /* 0x000000178989c224 */ /* 0x000fc600078e02ff */
[----:B------:R0:W-:Y:S01]  /*c780*/  @!P1 STG.E.U8 desc[UR48][R4.64], R3 ;  /* 0x0000000304009986 */ /* 0x0001e2000c101130 */
[-C--:B------:R-:W-:Y:S01]  /*c790*/  @!P3 IMAD R139, R139, R23.reuse, RZ ;  /* 0x000000178b8bb224 */ /* 0x080fe200078e02ff */
[----:B------:R-:W-:Y:S01]  /*c7a0*/  ISETP.LT.OR P1, PT, R0, 0x1, !P6 ;  /* 0x000000010000780c */ /* 0x000fe20007721670 */
[-C--:B------:R-:W-:Y:S01]  /*c7b0*/  @!P2 IMAD R9, R138, R23.reuse, RZ ;  /* 0x000000178a09a224 */ /* 0x080fe200078e02ff */
[----:B------:R-:W-:Y:S01]  /*c7c0*/  @!P4 STG.E.U8 desc[UR48][R4.64+0x1], R137 ;  /* 0x000001890400c986 */ /* 0x000fe2000c101130 */
[----:B------:R-:W-:Y:S01]  /*c7d0*/  ISETP.GE.AND P4, PT, R10, 0x11, PT ;  /* 0x000000110a00780c */ /* 0x000fe20003f86270 */
[----:B------:R-:W-:Y:S01]  /*c7e0*/  @!P5 IMAD R11, R140, R23, RZ ;  /* 0x000000178c0bd224 */ /* 0x000fe200078e02ff */
[----:B------:R-:W-:Y:S01]  /*c7f0*/  ISETP.LT.OR P6, PT, R0, 0x9, !P6 ;  /* 0x000000090000780c */ /* 0x000fe200077c1670 */
[----:B------:R-:W-:Y:S01]  /*c800*/  @!P3 STG.E.U8 desc[UR48][R6.64+0x1], R139 ;  /* 0x0000018b0600b986 */ /* 0x000fe2000c101130 */
[----:B------:R-:W-:-:S03]  /*c810*/  ISETP.GE.AND P3, PT, R10, 0x12, PT ;  /* 0x000000120a00780c */ /* 0x000fc60003f66270 */
[----:B------:R1:W-:Y:S01]  /*c820*/  @!P2 STG.E.U8 desc[UR48][R6.64], R9 ;  /* 0x000000090600a986 */ /* 0x0003e2000c101130 */
[----:B------:R-:W-:Y:S01]  /*c830*/  ISETP.LT.OR P2, PT, R0, 0x1, !P4 ;  /* 0x000000010000780c */ /* 0x000fe20006741670 */
[-C--:B0-----:R-:W-:Y:S01]  /*c840*/  @!P0 IMAD R3, R142, R23.reuse, RZ ;  /* 0x000000178e038224 */ /* 0x081fe200078e02ff */
[C---:B------:R-:W-:Y:S01]  /*c850*/  ISETP.LT.OR P4, PT, R0.reuse, 0x9, !P4 ;  /* 0x000000090000780c */ /* 0x040fe20006781670 */
[----:B------:R0:W-:Y:S01]  /*c860*/  @!P5 STG.E.U8 desc[UR48][R4.64+0x8], R11 ;  /* 0x0000080b0400d986 */ /* 0x0001e2000c101130 */
[C---:B------:R-:W-:Y:S01]  /*c870*/  ISETP.LT.OR P5, PT, R0.reuse, 0x1, !P3 ;  /* 0x000000010000780c */ /* 0x040fe20005fa1670 */
[-C--:B------:R-:W-:Y:S01]  /*c880*/  @!P1 IMAD R141, R141, R23.reuse, RZ ;  /* 0x000000178d8d9224 */ /* 0x080fe200078e02ff */
[----:B------:R-:W-:Y:S01]  /*c890*/  ISETP.LT.OR P3, PT, R0, 0x9, !P3 ;  /* 0x000000090000780c */ /* 0x000fe20005f61670 */
[----:B------:R-:W-:-:S03]  /*c8a0*/  @!P6 IMAD R143, R143, R23, RZ ;  /* 0x000000178f8fe224 */ /* 0x000fc600078e02ff */
[----:B------:R-:W-:Y:S01]  /*c8b0*/  @!P1 STG.E.U8 desc[UR48][R4.64+0x9], R141 ;  /* 0x0000098d04009986 */ /* 0x000fe2000c101130 */
[----:B------:R-:W-:Y:S02]  /*c8c0*/  ISETP.GE.AND P1, PT, R10, 0x19, PT ;  /* 0x000000190a00780c */ /* 0x000fe40003f26270 */
[-C--:B-1----:R-:W-:Y:S01]  /*c8d0*/  @!P2 IMAD R9, R128, R23.reuse, RZ ;  /* 0x000000178009a224 */ /* 0x082fe200078e02ff */
[----:B------:R1:W-:Y:S01]  /*c8e0*/  @!P0 STG.E.U8 desc[UR48][R6.64+0x8], R3 ;  /* 0x0000080306008986 */ /* 0x0003e2000c101130 */
[----:B------:R-:W-:Y:S01]  /*c8f0*/  ISETP.GE.AND P0, PT, R10, 0x1a, PT ;  /* 0x0000001a0a00780c */ /* 0x000fe20003f06270 */
[-C--:B0-----:R-:W-:Y:S02]  /*c900*/  @!P4 IMAD R11, R130, R23.reuse, RZ ;  /* 0x00000017820bc224 */ /* 0x081fe400078e02ff */
[-C--:B------:R-:W-:Y:S01]  /*c910*/  @!P5 IMAD R129, R129, R23.reuse, RZ ;  /* 0x000000178181d224 */ /* 0x080fe200078e02ff */
[----:B------:R-:W-:Y:S01]  /*c920*/  @!P6 STG.E.U8 desc[UR48][R6.64+0x9], R143 ;  /* 0x0000098f0600e986 */ /* 0x000fe2000c101130 */
[C---:B------:R-:W-:Y:S01]  /*c930*/  ISETP.LT.OR P6, PT, R0.reuse, 0x1, !P1 ;  /* 0x000000010000780c */ /* 0x040fe20004fc1670 */
[----:B------:R-:W-:Y:S01]  /*c940*/  @!P3 IMAD R131, R131, R23, RZ ;  /* 0x000000178383b224 */ /* 0x000fe200078e02ff */
[C---:B------:R-:W-:Y:S01]  /*c950*/  ISETP.LT.OR P1, PT, R0.reuse, 0x9, !P1 ;  /* 0x000000090000780c */ /* 0x040fe20004f21670 */
[----:B------:R0:W-:Y:S01]  /*c960*/  @!P2 STG.E.U8 desc[UR48][R4.64+0x10], R9 ;  /* 0x000010090400a986 */ /* 0x0001e2000c101130 */
[----:B------:R-:W-:-:S02]  /*c970*/  ISETP.LT.OR P2, PT, R0, 0x1, !P0 ;  /* 0x000000010000780c */ /* 0x000fc40004741670 */
[----:B------:R-:W-:Y:S01]  /*c980*/  ISETP.LT.OR P0, PT, R0, 0x9, !P0 ;  /* 0x000000090000780c */ /* 0x000fe20004701670 */
[----:B------:R-:W-:Y:S04]  /*c990*/  @!P5 STG.E.U8 desc[UR48][R4.64+0x11], R129 ;  /* 0x000011810400d986 */ /* 0x000fe8000c101130 */
[----:B------:R2:W-:Y:S01]  /*c9a0*/  @!P4 STG.E.U8 desc[UR48][R6.64+0x10], R11 ;  /* 0x0000100b0600c986 */ /* 0x0005e2000c101130 */
[----:B------:R-:W-:Y:S01]  /*c9b0*/  ISETP.GE.AND P4, PT, R10, 0x21, PT ;  /* 0x000000210a00780c */ /* 0x000fe20003f86270 */
[-C--:B-1----:R-:W-:Y:S02]  /*c9c0*/  @!P6 IMAD R3, R132, R23.reuse, RZ ;  /* 0x000000178403e224 */ /* 0x082fe400078e02ff */
[----:B------:R-:W-:Y:S01]  /*c9d0*/  @!P3 STG.E.U8 desc[UR48][R6.64+0x11], R131 ;  /* 0x000011830600b986 */ /* 0x000fe2000c101130 */
[----:B------:R-:W-:Y:S01]  /*c9e0*/  ISETP.LT.OR P5, PT, R0, 0x1, !P4 ;  /* 0x000000010000780c */ /* 0x000fe200067a1670 */
[-C--:B------:R-:W-:Y:S01]  /*c9f0*/  @!P2 IMAD R133, R133, R23.reuse, RZ ;  /* 0x000000178585a224 */ /* 0x080fe200078e02ff */
[----:B------:R-:W-:Y:S01]  /*ca00*/  ISETP.GE.AND P3, PT, R10, 0x22, PT ;  /* 0x000000220a00780c */ /* 0x000fe20003f66270 */
[-C--:B0-----:R-:W-:Y:S01]  /*ca10*/  @!P1 IMAD R9, R134, R23.reuse, RZ ;  /* 0x0000001786099224 */ /* 0x081fe200078e02ff */
[----:B------:R0:W-:Y:S01]  /*ca20*/  @!P6 STG.E.U8 desc[UR48][R4.64+0x18], R3 ;  /* 0x000018030400e986 */ /* 0x0001e2000c101130 */
[----:B------:R-:W-:Y:S01]  /*ca30*/  @!P0 IMAD R135, R135, R23, RZ ;  /* 0x0000001787878224 */ /* 0x000fe200078e02ff */
[----:B------:R-:W-:-:S02]  /*ca40*/  ISETP.LT.OR P6, PT, R0, 0x1, !P3 ;  /* 0x000000010000780c */ /* 0x000fc40005fc1670 */
[----:B------:R-:W-:Y:S01]  /*ca50*/  @!P2 STG.E.U8 desc[UR48][R4.64+0x19], R133 ;  /* 0x000019850400a986 */ /* 0x000fe2000c101130 */
[----:B------:R-:W-:Y:S02]  /*ca60*/  ISETP.GE.AND P2, PT, R10, 0x29, PT ;  /* 0x000000290a00780c */ /* 0x000fe40003f46270 */
[----:B------:R-:W-:Y:S01]  /*ca70*/  ISETP.LT.OR P4, PT, R0, 0x9, !P4 ;  /* 0x000000090000780c */ /* 0x000fe20006781670 */
[----:B------:R1:W-:Y:S01]  /*ca80*/  @!P1 STG.E.U8 desc[UR48][R6.64+0x18], R9 ;  /* 0x0000180906009986 */ /* 0x0003e2000c101130 */
[-C--:B--2---:R-:W-:Y:S01]  /*ca90*/  @!P5 IMAD R11, R120, R23.reuse, RZ ;  /* 0x00000017780bd224 */ /* 0x084fe200078e02ff */
[----:B------:R-:W-:Y:S02]  /*caa0*/  ISETP.LT.OR P1, PT, R0, 0x9, !P3 ;  /* 0x000000090000780c */ /* 0x000fe40005f21670 */
[----:B------:R-:W-:Y:S01]  /*cab0*/  @!P0 STG.E.U8 desc[UR48][R6.64+0x19], R135 ;  /* 0x0000198706008986 */ /* 0x000fe2000c101130 */
[----:B------:R-:W-:Y:S02]  /*cac0*/  ISETP.GE.AND P0, PT, R10, 0x2a, PT ;  /* 0x0000002a0a00780c */ /* 0x000fe40003f06270 */
[C---:B------:R-:W-:Y:S01]  /*cad0*/  ISETP.LT.OR P3, PT, R0.reuse, 0x1, !P2 ;  /* 0x000000010000780c */ /* 0x040fe20005761670 */
[----:B------:R2:W-:Y:S01]  /*cae0*/  @!P5 STG.E.U8 desc[UR48][R4.64+0x20], R11 ;  /* 0x0000200b0400d986 */ /* 0x0005e2000c101130 */
[C---:B------:R-:W-:Y:S01]  /*caf0*/  ISETP.LT.OR P5, PT, R0.reuse, 0x1, !P0 ;  /* 0x000000010000780c */ /* 0x040fe200047a1670 */
[-C--:B------:R-:W-:Y:S01]  /*cb00*/  @!P6 IMAD R121, R121, R23.reuse, RZ ;  /* 0x000000177979e224 */ /* 0x080fe200078e02ff */
[----:B------:R-:W-:Y:S01]  /*cb10*/  ISETP.LT.OR P2, PT, R0, 0x9, !P2 ;  /* 0x000000090000780c */ /* 0x000fe20005741670 */
[----:B0-----:R-:W-:Y:S01]  /*cb20*/  @!P4 IMAD R3, R122, R23, RZ ;  /* 0x000000177a03c224 */ /* 0x001fe200078e02ff */
[----:B------:R-:W-:-:S02]  /*cb30*/  ISETP.LT.OR P0, PT, R0, 0x9, !P0 ;  /* 0x000000090000780c */ /* 0x000fc40004701670 */
[----:B------:R-:W-:Y:S01]  /*cb40*/  @!P1 IMAD R123, R123, R23, RZ ;  /* 0x000000177b7b9224 */ /* 0x000fe200078e02ff */
[----:B------:R-:W-:Y:S01]  /*cb50*/  @!P6 STG.E.U8 desc[UR48][R4.64+0x21], R121 ;  /* 0x000021790400e986 */ /* 0x000fe2000c101130 */
[----:B------:R-:W-:-:S03]  /*cb60*/  ISETP.GE.AND P6, PT, R10, 0x31, PT ;  /* 0x000000310a00780c */ /* 0x000fc60003fc6270 */
[-C--:B-1----:R-:W-:Y:S01]  /*cb70*/  @!P3 IMAD R9, R124, R23.reuse, RZ ;  /* 0x000000177c09b224 */ /* 0x082fe200078e02ff */
[----:B------:R0:W-:Y:S01]  /*cb80*/  @!P4 STG.E.U8 desc[UR48][R6.64+0x20], R3 ;  /* 0x000020030600c986 */ /* 0x0001e2000c101130 */
[----:B------:R-:W-:Y:S01]  /*cb90*/  ISETP.GE.AND P4, PT, R10, 0x32, PT ;  /* 0x000000320a00780c */ /* 0x000fe20003f86270 */
[-C--:B------:R-:W-:Y:S02]  /*cba0*/  @!P5 IMAD R125, R125, R23.reuse, RZ ;  /* 0x000000177d7dd224 */ /* 0x080fe400078e02ff */
[----:B------:R-:W-:Y:S01]  /*cbb0*/  @!P1 STG.E.U8 desc[UR48][R6.64+0x21], R123 ;  /* 0x0000217b06009986 */ /* 0x000fe2000c101130 */
[-C--:B--2---:R-:W-:Y:S01]  /*cbc0*/  @!P2 IMAD R11, R126, R23.reuse, RZ ;  /* 0x000000177e0ba224 */ /* 0x084fe200078e02ff */
[C---:B------:R-:W-:Y:S01]  /*cbd0*/  ISETP.LT.OR P1, PT, R0.reuse, 0x1, !P6 ;  /* 0x000000010000780c */ /* 0x040fe20007721670 */
[----:B------:R-:W-:Y:S01]  /*cbe0*/  @!P0 IMAD R127, R127, R23, RZ ;  /* 0x000000177f7f8224 */ /* 0x000fe200078e02ff */
[----:B------:R1:W-:Y:S01]  /*cbf0*/  @!P3 STG.E.U8 desc[UR48][R4.64+0x28], R9 ;  /* 0x000028090400b986 */ /* 0x0003e2000c101130 */
[----:B------:R-:W-:-:S02]  /*cc00*/  ISETP.LT.OR P3, PT, R0, 0x1, !P4 ;  /* 0x000000010000780c */ /* 0x000fc40006761670 */
[C---:B------:R-:W-:Y:S01]  /*cc10*/  ISETP.LT.OR P6, PT, R0.reuse, 0x9, !P6 ;  /* 0x000000090000780c */ /* 0x040fe200077c1670 */
[----:B------:R-:W-:Y:S01]  /*cc20*/  @!P5 STG.E.U8 desc[UR48][R4.64+0x29], R125 ;  /* 0x0000297d0400d986 */ /* 0x000fe2000c101130 */
[----:B------:R-:W-:Y:S02]  /*cc30*/  ISETP.LT.OR P4, PT, R0, 0x9, !P4 ;  /* 0x000000090000780c */ /* 0x000fe40006781670 */
[C---:B------:R-:W-:Y:S01]  /*cc40*/  ISETP.GE.AND P5, PT, R10.reuse, 0x3a, PT ;  /* 0x0000003a0a00780c */ /* 0x040fe20003fa6270 */
[----:B------:R2:W-:Y:S01]  /*cc50*/  @!P2 STG.E.U8 desc[UR48][R6.64+0x28], R11 ;  /* 0x0000280b0600a986 */ /* 0x0005e2000c101130 */
[----:B------:R-:W-:Y:S02]  /*cc60*/  ISETP.GE.AND P2, PT, R10, 0x39, PT ;  /* 0x000000390a00780c */ /* 0x000fe40003f46270 */
[-C--:B0-----:R-:W-:Y:S01]  /*cc70*/  @!P1 IMAD R3, R112, R23.reuse, RZ ;  /* 0x0000001770039224 */ /* 0x081fe200078e02ff */
[----:B------:R-:W-:Y:S01]  /*cc80*/  @!P0 STG.E.U8 desc[UR48][R6.64+0x29], R127 ;  /* 0x0000297f06008986 */ /* 0x000fe2000c101130 */
[C---:B------:R-:W-:Y:S01]  /*cc90*/  ISETP.LT.OR P0, PT, R0.reuse, 0x1, !P2 ;  /* 0x000000010000780c */ /* 0x040fe20005701670 */
[-C--:B------:R-:W-:Y:S01]  /*cca0*/  @!P3 IMAD R113, R113, R23.reuse, RZ ;  /* 0x000000177171b224 */ /* 0x080fe200078e02ff */
[----:B------:R-:W-:Y:S01]  /*ccb0*/  ISETP.LT.OR P2, PT, R0, 0x9, !P2 ;  /* 0x000000090000780c */ /* 0x000fe20005741670 */
[-C--:B-1----:R-:W-:Y:S01]  /*ccc0*/  @!P6 IMAD R9, R114, R23.reuse, RZ ;  /* 0x000000177209e224 */ /* 0x082fe200078e02ff */
[----:B------:R0:W-:Y:S01]  /*ccd0*/  @!P1 STG.E.U8 desc[UR48][R4.64+0x30], R3 ;  /* 0x0000300304009986 */ /* 0x0001e2000c101130 */
[----:B------:R-:W-:Y:S01]  /*cce0*/  @!P4 IMAD R115, R115, R23, RZ ;  /* 0x000000177373c224 */ /* 0x000fe200078e02ff */
[----:B------:R-:W-:-:S02]  /*ccf0*/  ISETP.GE.AND P1, PT, R10, 0x41, PT ;  /* 0x000000410a00780c */ /* 0x000fc40003f26270 */
[----:B------:R-:W-:Y:S01]  /*cd00*/  @!P3 STG.E.U8 desc[UR48][R4.64+0x31], R113 ;  /* 0x000031710400b986 */ /* 0x000fe2000c101130 */
[C---:B------:R-:W-:Y:S02]  /*cd10*/  ISETP.LT.OR P3, PT, R0.reuse, 0x1, !P5 ;  /* 0x000000010000780c */ /* 0x040fe40006f61670 */
[----:B------:R-:W-:Y:S01]  /*cd20*/  ISETP.LT.OR P5, PT, R0, 0x9, !P5 ;  /* 0x000000090000780c */ /* 0x000fe20006fa1670 */
[----:B------:R1:W-:Y:S01]  /*cd30*/  @!P6 STG.E.U8 desc[UR48][R6.64+0x30], R9 ;  /* 0x000030090600e986 */ /* 0x0003e2000c101130 */
[-C--:B--2---:R-:W-:Y:S01]  /*cd40*/  @!P0 IMAD R11, R116, R23.reuse, RZ ;  /* 0x00000017740b8224 */ /* 0x084fe200078e02ff */
[----:B------:R-:W-:Y:S02]  /*cd50*/  ISETP.LT.OR P6, PT, R0, 0x1, !P1 ;  /* 0x000000010000780c */ /* 0x000fe40004fc1670 */
[----:B------:R-:W-:Y:S01]  /*cd60*/  @!P4 STG.E.U8 desc[UR48][R6.64+0x31], R115 ;  /* 0x000031730600c986 */ /* 0x000fe2000c101130 */
[----:B------:R-:W-:Y:S01]  /*cd70*/  ISETP.GE.AND P4, PT, R10, 0x42, PT ;  /* 0x000000420a00780c */ /* 0x000fe20003f86270 */
[-C--:B0-----:R-:W-:Y:S01]  /*cd80*/  @!P2 IMAD R3, R118, R23.reuse, RZ ;  /* 0x000000177603a224 */ /* 0x081fe200078e02ff */
[C---:B------:R-:W-:Y:S01]  /*cd90*/  ISETP.LT.OR P1, PT, R0.reuse, 0x9, !P1 ;  /* 0x000000090000780c */ /* 0x040fe20004f21670 */
[----:B------:R0:W-:Y:S01]  /*cda0*/  @!P0 STG.E.U8 desc[UR48][R4.64+0x38], R11 ;  /* 0x0000380b04008986 */ /* 0x0001e2000c101130 */
[C---:B------:R-:W-:Y:S01]  /*cdb0*/  ISETP.LT.OR P0, PT, R0.reuse, 0x1, !P4 ;  /* 0x000000010000780c */ /* 0x040fe20006701670 */
[-C--:B------:R-:W-:Y:S01]  /*cdc0*/  @!P3 IMAD R117, R117, R23.reuse, RZ ;  /* 0x000000177575b224 */ /* 0x080fe200078e02ff */
[----:B------:R-:W-:Y:S01]  /*cdd0*/  ISETP.LT.OR P4, PT, R0, 0x9, !P4 ;  /* 0x000000090000780c */ /* 0x000fe20006781670 */
[----:B------:R-:W-:-:S03]  /*cde0*/  @!P5 IMAD R119, R119, R23, RZ ;  /* 0x000000177777d224 */ /* 0x000fc600078e02ff */
[----:B-1----:R-:W-:Y:S01]  /*cdf0*/  @!P6 IMAD R9, R104, R23, RZ ;  /* 0x000000176809e224 */ /* 0x002fe200078e02ff */
[----:B------:R-:W-:Y:S01]  /*ce00*/  @!P3 STG.E.U8 desc[UR48][R4.64+0x39], R117 ;  /* 0x000039750400b986 */ /* 0x000fe2000c101130 */
[----:B------:R-:W-:-:S03]  /*ce10*/  ISETP.GE.AND P3, PT, R10, 0x4a, PT ;  /* 0x0000004a0a00780c */ /* 0x000fc60003f66270 */
[----:B------:R1:W-:Y:S01]  /*ce20*/  @!P2 STG.E.U8 desc[UR48][R6.64+0x38], R3 ;  /* 0x000038030600a986 */ /* 0x0003e2000c101130 */
[----:B------:R-:W-:Y:S01]  /*ce30*/  ISETP.GE.AND P2, PT, R10, 0x49, PT ;  /* 0x000000490a00780c */ /* 0x000fe20003f46270 */
[-C--:B------:R-:W-:Y:S02]  /*ce40*/  @!P0 IMAD R105, R105, R23.reuse, RZ ;  /* 0x0000001769698224 */ /* 0x080fe400078e02ff */
[----:B------:R-:W-:Y:S01]  /*ce50*/  @!P5 STG.E.U8 desc[UR48][R6.64+0x39], R119 ;  /* 0x000039770600d986 */ /* 0x000fe2000c101130 */
[----:B------:R-:W-:Y:S01]  /*ce60*/  ISETP.LT.OR P5, PT, R0, 0x1, !P2 ;  /* 0x000000010000780c */ /* 0x000fe200057a1670 */
[-C--:B0-----:R-:W-:Y:S01]  /*ce70*/  @!P1 IMAD R11, R106, R23.reuse, RZ ;  /* 0x000000176a0b9224 */ /* 0x081fe200078e02ff */
[C---:B------:R-:W-:Y:S01]  /*ce80*/  ISETP.LT.OR P2, PT, R0.reuse, 0x9, !P2 ;  /* 0x000000090000780c */ /* 0x040fe20005741670 */
[----:B------:R0:W-:Y:S01]  /*ce90*/  @!P6 STG.E.U8 desc[UR48][R4.64+0x40], R9 ;  /* 0x000040090400e986 */ /* 0x0001e2000c101130 */
[C---:B------:R-:W-:Y:S01]  /*cea0*/  ISETP.LT.OR P6, PT, R0.reuse, 0x1, !P3 ;  /* 0x000000010000780c */ /* 0x040fe20005fc1670 */
[----:B------:R-:W-:Y:S01]  /*ceb0*/  @!P4 IMAD R107, R107, R23, RZ ;  /* 0x000000176b6bc224 */ /* 0x000fe200078e02ff */
[----:B------:R-:W-:Y:S01]  /*cec0*/  ISETP.LT.OR P3, PT, R0, 0x9, !P3 ;  /* 0x000000090000780c */ /* 0x000fe20005f61670 */
[----:B------:R-:W-:Y:S01]  /*ced0*/  @!P0 STG.E.U8 desc[UR48][R4.64+0x41], R105 ;  /* 0x0000416904008986 */ /* 0x000fe2000c101130 */
[----:B------:R-:W-:-:S03]  /*cee0*/  ISETP.GE.AND P0, PT, R10, 0x51, PT ;  /* 0x000000510a00780c */ /* 0x000fc60003f06270 */
[----:B------:R2:W-:Y:S01]  /*cef0*/  @!P1 STG.E.U8 desc[UR48][R6.64+0x40], R11 ;  /* 0x0000400b06009986 */ /* 0x0005e2000c101130 */
[----:B------:R-:W-:Y:S01]  /*cf00*/  ISETP.LT.OR P1, PT, R0, 0x1, !P0 ;  /* 0x000000010000780c */ /* 0x000fe20004721670 */
[-C--:B-1----:R-:W-:Y:S01]  /*cf10*/  @!P5 IMAD R3, R108, R23.reuse, RZ ;  /* 0x000000176c03d224 */ /* 0x082fe200078e02ff */
[----:B------:R-:W-:Y:S01]  /*cf20*/  ISETP.LT.OR P0, PT, R0, 0x9, !P0 ;  /* 0x000000090000780c */ /* 0x000fe20004701670 */
[----:B------:R-:W-:Y:S01]  /*cf30*/  @!P4 STG.E.U8 desc[UR48][R6.64+0x41], R107 ;  /* 0x0000416b0600c986 */ /* 0x000fe2000c101130 */
[----:B------:R-:W-:Y:S01]  /*cf40*/  ISETP.GE.AND P4, PT, R10, 0x52, PT ;  /* 0x000000520a00780c */ /* 0x000fe20003f86270 */
[-C--:B------:R-:W-:Y:S02]  /*cf50*/  @!P6 IMAD R109, R109, R23.reuse, RZ ;  /* 0x000000176d6de224 */ /* 0x080fe400078e02ff */
[-C--:B0-----:R-:W-:Y:S01]  /*cf60*/  @!P2 IMAD R9, R110, R23.reuse, RZ ;  /* 0x000000176e09a224 */ /* 0x081fe200078e02ff */
[----:B------:R0:W-:Y:S01]  /*cf70*/  @!P5 STG.E.U8 desc[UR48][R4.64+0x48], R3 ;  /* 0x000048030400d986 */ /* 0x0001e2000c101130 */
[----:B------:R-:W-:Y:S01]  /*cf80*/  @!P3 IMAD R111, R111, R23, RZ ;  /* 0x000000176f6fb224 */ /* 0x000fe200078e02ff */
[----:B------:R-:W-:-:S02]  /*cf90*/  ISETP.GE.AND P5, PT, R10, 0x59, PT ;  /* 0x000000590a00780c */ /* 0x000fc40003fa6270 */
[----:B------:R-:W-:Y:S01]  /*cfa0*/  @!P6 STG.E.U8 desc[UR48][R4.64+0x49], R109 ;  /* 0x0000496d0400e986 */ /* 0x000fe2000c101130 */
[----:B------:R-:W-:Y:S01]  /*cfb0*/  ISETP.LT.OR P6, PT, R0, 0x1, !P4 ;  /* 0x000000010000780c */ /* 0x000fe200067c1670 */
[-C--:B--2---:R-:W-:Y:S02]  /*cfc0*/  @!P1 IMAD R11, R96, R23.reuse, RZ ;  /* 0x00000017600b9224 */ /* 0x084fe400078e02ff */
[----:B------:R1:W-:Y:S01]  /*cfd0*/  @!P2 STG.E.U8 desc[UR48][R6.64+0x48], R9 ;  /* 0x000048090600a986 */ /* 0x0003e2000c101130 */
[C---:B------:R-:W-:Y:S02]  /*cfe0*/  ISETP.LT.OR P2, PT, R0.reuse, 0x9, !P4 ;  /* 0x000000090000780c */ /* 0x040fe40006741670 */
[----:B------:R-:W-:Y:S01]  /*cff0*/  ISETP.LT.OR P4, PT, R0, 0x1, !P5 ;  /* 0x000000010000780c */ /* 0x000fe20006f81670 */
[----:B------:R-:W-:Y:S01]  /*d000*/  @!P3 STG.E.U8 desc[UR48][R6.64+0x49], R111 ;  /* 0x0000496f0600b986 */ /* 0x000fe2000c101130 */
[----:B------:R-:W-:Y:S01]  /*d010*/  ISETP.GE.AND P3, PT, R10, 0x5a, PT ;  /* 0x0000005a0a00780c */ /* 0x000fe20003f66270 */
[-C--:B0-----:R-:W-:Y:S01]  /*d020*/  @!P0 IMAD R3, R98, R23.reuse, RZ ;  /* 0x0000001762038224 */ /* 0x081fe200078e02ff */
[C---:B------:R-:W-:Y:S01]  /*d030*/  ISETP.LT.OR P5, PT, R0.reuse, 0x9, !P5 ;  /* 0x000000090000780c */ /* 0x040fe20006fa1670 */
[----:B------:R0:W-:Y:S01]  /*d040*/  @!P1 STG.E.U8 desc[UR48][R4.64+0x50], R11 ;  /* 0x0000500b04009986 */ /* 0x0001e2000c101130 */
[C---:B------:R-:W-:Y:S01]  /*d050*/  ISETP.LT.OR P1, PT, R0.reuse, 0x1, !P3 ;  /* 0x000000010000780c */ /* 0x040fe20005f21670 */
[----:B------:R-:W-:Y:S01]  /*d060*/  @!P6 IMAD R97, R97, R23, RZ ;  /* 0x000000176161e224 */ /* 0x000fe200078e02ff */
[----:B------:R-:W-:-:S03]  /*d070*/  ISETP.LT.OR P3, PT, R0, 0x9, !P3 ;  /* 0x000000090000780c */ /* 0x000fc60005f61670 */
[-C--:B------:R-:W-:Y:S01]  /*d080*/  @!P2 IMAD R99, R99, R23.reuse, RZ ;  /* 0x000000176363a224 */ /* 0x080fe200078e02ff */
[----:B------:R-:W-:Y:S01]  /*d090*/  @!P6 STG.E.U8 desc[UR48][R4.64+0x51], R97 ;  /* 0x000051610400e986 */ /* 0x000fe2000c101130 */
[-C--:B-1----:R-:W-:Y:S01]  /*d0a0*/  @!P4 IMAD R9, R100, R23.reuse, RZ ;  /* 0x000000176409c224 */ /* 0x082fe200078e02ff */
[C---:B------:R-:W-:Y:S02]  /*d0b0*/  ISETP.GE.AND P6, PT, R10.reuse, 0x62, PT ;  /* 0x000000620a00780c */ /* 0x040fe40003fc6270 */
[----:B------:R1:W-:Y:S01]  /*d0c0*/  @!P0 STG.E.U8 desc[UR48][R6.64+0x50], R3 ;  /* 0x0000500306008986 */ /* 0x0003e2000c101130 */
[----:B------:R-:W-:Y:S01]  /*d0d0*/  ISETP.GE.AND P0, PT, R10, 0x61, PT ;  /* 0x000000610a00780c */ /* 0x000fe20003f06270 */
[-C--:B0-----:R-:W-:Y:S02]  /*d0e0*/  @!P5 IMAD R11, R102, R23.reuse, RZ ;  /* 0x00000017660bd224 */ /* 0x081fe400078e02ff */
[-C--:B------:R-:W-:Y:S01]  /*d0f0*/  @!P1 IMAD R101, R101, R23.reuse, RZ ;  /* 0x0000001765659224 */ /* 0x080fe200078e02ff */
[----:B------:R-:W-:Y:S01]  /*d100*/  @!P2 STG.E.U8 desc[UR48][R6.64+0x51], R99 ;  /* 0x000051630600a986 */ /* 0x000fe2000c101130 */
[----:B------:R-:W-:Y:S01]  /*d110*/  ISETP.LT.OR P2, PT, R0, 0x1, !P6 ;  /* 0x000000010000780c */ /* 0x000fe20007741670 */
[----:B------:R-:W-:-:S02]  /*d120*/  @!P3 IMAD R103, R103, R23, RZ ;  /* 0x000000176767b224 */ /* 0x000fc400078e02ff */
[----:B------:R0:W-:Y:S01]  /*d130*/  @!P4 STG.E.U8 desc[UR48][R4.64+0x58], R9 ;  /* 0x000058090400c986 */ /* 0x0001e2000c101130 */
[C---:B------:R-:W-:Y:S02]  /*d140*/  ISETP.LT.OR P4, PT, R0.reuse, 0x1, !P0 ;  /* 0x000000010000780c */ /* 0x040fe40004781670 */
[----:B------:R-:W-:Y:S01]  /*d150*/  ISETP.LT.OR P0, PT, R0, 0x9, !P0 ;  /* 0x000000090000780c */ /* 0x000fe20004701670 */
[----:B------:R-:W-:Y:S01]  /*d160*/  @!P1 STG.E.U8 desc[UR48][R4.64+0x59], R101 ;  /* 0x0000596504009986 */ /* 0x000fe2000c101130 */
[----:B------:R-:W-:-:S03]  /*d170*/  ISETP.GE.AND P1, PT, R10, 0x69, PT ;  /* 0x000000690a00780c */ /* 0x000fc60003f26270 */
[----:B------:R2:W-:Y:S01]  /*d180*/  @!P5 STG.E.U8 desc[UR48][R6.64+0x58], R11 ;  /* 0x0000580b0600d986 */ /* 0x0005e2000c101130 */
[C---:B------:R-:W-:Y:S01]  /*d190*/  ISETP.LT.OR P5, PT, R0.reuse, 0x9, !P6 ;  /* 0x000000090000780c */ /* 0x040fe200077a1670 */
[-C--:B------:R-:W-:Y:S01]  /*d1a0*/  @!P2 IMAD R89, R89, R23.reuse, RZ ;  /* 0x000000175959a224 */ /* 0x080fe200078e02ff */
[----:B------:R-:W-:Y:S01]  /*d1b0*/  ISETP.LT.OR P6, PT, R0, 0x1, !P1 ;  /* 0x000000010000780c */ /* 0x000fe20004fc1670 */
[----:B------:R-:W-:Y:S01]  /*d1c0*/  @!P3 STG.E.U8 desc[UR48][R6.64+0x59], R103 ;  /* 0x000059670600b986 */ /* 0x000fe2000c101130 */
[----:B------:R-:W-:Y:S01]  /*d1d0*/  ISETP.GE.AND P3, PT, R10, 0x6a, PT ;  /* 0x0000006a0a00780c */ /* 0x000fe20003f66270 */
[-C--:B-1----:R-:W-:Y:S02]  /*d1e0*/  @!P4 IMAD R3, R88, R23.reuse, RZ ;  /* 0x000000175803c224 */ /* 0x082fe400078e02ff */
[----:B0-----:R-:W-:Y:S01]  /*d1f0*/  @!P0 IMAD R9, R90, R23, RZ ;  /* 0x000000175a098224 */ /* 0x001fe200078e02ff */
[----:B------:R-:W-:Y:S01]  /*d200*/  @!P2 STG.E.U8 desc[UR48][R4.64+0x61], R89 ;  /* 0x000061590400a986 */ /* 0x000fe2000c101130 */
[----:B------:R-:W-:-:S03]  /*d210*/  ISETP.GE.AND P2, PT, R10, 0x72, PT ;  /* 0x000000720a00780c */ /* 0x000fc60003f46270 */
[----:B------:R0:W-:Y:S01]  /*d220*/  @!P4 STG.E.U8 desc[UR48][R4.64+0x60], R3 ;  /* 0x000060030400c986 */ /* 0x0001e2000c101130 */
[-C--:B------:R-:W-:Y:S01]  /*d230*/  @!P5 IMAD R91, R91, R23.reuse, RZ ;  /* 0x000000175b5bd224 */ /* 0x080fe200078e02ff */
[----:B------:R-:W-:Y:S01]  /*d240*/  ISETP.LT.OR P4, PT, R0, 0x1, !P3 ;  /* 0x000000010000780c */ /* 0x000fe20005f81670 */
[----:B--2---:R-:W-:Y:S01]  /*d250*/  @!P6 IMAD R11, R92, R23, RZ ;  /* 0x000000175c0be224 */ /* 0x004fe200078e02ff */
[----:B------:R1:W-:Y:S01]  /*d260*/  @!P0 STG.E.U8 desc[UR48][R6.64+0x60], R9 ;  /* 0x0000600906008986 */ /* 0x0003e2000c101130 */
[----:B------:R-:W-:Y:S02]  /*d270*/  ISETP.LT.OR P0, PT, R0, 0x9, !P1 ;  /* 0x000000090000780c */ /* 0x000fe40004f01670 */
[----:B------:R-:W-:Y:S01]  /*d280*/  ISETP.GE.AND P1, PT, R10, 0x71, PT ;  /* 0x000000710a00780c */ /* 0x000fe20003f26270 */
[----:B------:R-:W-:Y:S01]  /*d290*/  @!P5 STG.E.U8 desc[UR48][R6.64+0x61], R91 ;  /* 0x0000615b0600d986 */ /* 0x000fe2000c101130 */
[C---:B------:R-:W-:Y:S02]  /*d2a0*/  ISETP.LT.OR P3, PT, R0.reuse, 0x9, !P3 ;  /* 0x000000090000780c */ /* 0x040fe40005f61670 */
[C---:B------:R-:W-:Y:S01]  /*d2b0*/  ISETP.LT.OR P5, PT, R0.reuse, 0x1, !P1 ;  /* 0x000000010000780c */ /* 0x040fe20004fa1670 */
[----:B------:R2:W-:Y:S01]  /*d2c0*/  @!P6 STG.E.U8 desc[UR48][R4.64+0x68], R11 ;  /* 0x0000680b0400e986 */ /* 0x0005e2000c101130 */
[----:B------:R-:W-:-:S02]  /*d2d0*/  ISETP.LT.OR P6, PT, R0, 0x1, !P2 ;  /* 0x000000010000780c */ /* 0x000fc400057c1670 */
[C---:B------:R-:W-:Y:S01]  /*d2e0*/  ISETP.LT.OR P2, PT, R0.reuse, 0x9, !P2 ;  /* 0x000000090000780c */ /* 0x040fe20005741670 */
[-C--:B------:R-:W-:Y:S01]  /*d2f0*/  @!P4 IMAD R93, R93, R23.reuse, RZ ;  /* 0x000000175d5dc224 */ /* 0x080fe200078e02ff */
[----:B------:R-:W-:Y:S01]  /*d300*/  ISETP.LT.OR P1, PT, R0, 0x9, !P1 ;  /* 0x000000090000780c */ /* 0x000fe20004f21670 */
[----:B0-----:R-:W-:-:S03]  /*d310*/  @!P0 IMAD R3, R94, R23, RZ ;  /* 0x000000175e038224 */ /* 0x001fc600078e02ff */
[----:B------:R-:W-:Y:S01]  /*d320*/  @!P4 STG.E.U8 desc[UR48][R4.64+0x69], R93 ;  /* 0x0000695d0400c986 */ /* 0x000fe2000c101130 */
[-C--:B------:R-:W-:Y:S01]  /*d330*/  @!P3 IMAD R95, R95, R23.reuse, RZ ;  /* 0x000000175f5fb224 */ /* 0x080fe200078e02ff */
[----:B------:R-:W-:Y:S01]  /*d340*/  ISETP.GE.AND P4, PT, R10, 0x79, PT ;  /* 0x000000790a00780c */ /* 0x000fe20003f86270 */
[-C--:B-1----:R-:W-:Y:S01]  /*d350*/  @!P5 IMAD R9, R80, R23.reuse, RZ ;  /* 0x000000175009d224 */ /* 0x082fe200078e02ff */
[----:B------:R0:W-:Y:S01]  /*d360*/  @!P0 STG.E.U8 desc[UR48][R6.64+0x68], R3 ;  /* 0x0000680306008986 */ /* 0x0001e2000c101130 */
[-C--:B------:R-:W-:Y:S01]  /*d370*/  @!P6 IMAD R81, R81, R23.reuse, RZ ;  /* 0x000000175151e224 */ /* 0x080fe200078e02ff */
[----:B------:R-:W-:Y:S01]  /*d380*/  ISETP.LT.OR P0, PT, R0, 0x1, !P4 ;  /* 0x000000010000780c */ /* 0x000fe20006701670 */
[-C--:B------:R-:W-:Y:S01]  /*d390*/  @!P2 IMAD R83, R83, R23.reuse, RZ ;  /* 0x000000175353a224 */ /* 0x080fe200078e02ff */
[----:B------:R-:W-:Y:S01]  /*d3a0*/  @!P3 STG.E.U8 desc[UR48][R6.64+0x69], R95 ;  /* 0x0000695f0600b986 */ /* 0x000fe2000c101130 */
[----:B------:R-:W-:Y:S01]  /*d3b0*/  ISETP.GE.AND P3, PT, R10, 0x7a, PT ;  /* 0x0000007a0a00780c */ /* 0x000fe20003f66270 */
[----:B--2---:R-:W-:Y:S01]  /*d3c0*/  @!P1 IMAD R11, R82, R23, RZ ;  /* 0x00000017520b9224 */ /* 0x004fe200078e02ff */
[C---:B------:R-:W-:Y:S01]  /*d3d0*/  ISETP.LT.OR P4, PT, R0.reuse, 0x9, !P4 ;  /* 0x000000090000780c */ /* 0x040fe20006781670 */
[----:B------:R1:W-:Y:S01]  /*d3e0*/  @!P5 STG.E.U8 desc[UR48][R4.64+0x70], R9 ;  /* 0x000070090400d986 */ /* 0x0003e2000c101130 */
[----:B------:R-:W-:-:S02]  /*d3f0*/  ISETP.LT.OR P5, PT, R0, 0x1, !P3 ;  /* 0x000000010000780c */ /* 0x000fc40005fa1670 */
[----:B------:R-:W-:Y:S01]  /*d400*/  ISETP.LT.OR P3, PT, R0, 0x9, !P3 ;  /* 0x000000090000780c */ /* 0x000fe20005f61670 */
[----:B------:R-:W-:Y:S01]  /*d410*/  @!P6 STG.E.U8 desc[UR48][R4.64+0x71], R81 ;  /* 0x000071510400e986 */ /* 0x000fe2000c101130 */
[----:B------:R-:W-:Y:S02]  /*d420*/  ISETP.GE.AND P6, PT, R10, 0x82, PT ;  /* 0x000000820a00780c */ /* 0x000fe40003fc6270 */
[-C--:B0-----:R-:W-:Y:S01]  /*d430*/  @!P0 IMAD R3, R84, R23.reuse, RZ ;  /* 0x0000001754038224 */ /* 0x081fe200078e02ff */
[----:B------:R-:W-:Y:S01]  /*d440*/  @!P2 STG.E.U8 desc[UR48][R6.64+0x71], R83 ;  /* 0x000071530600a986 */ /* 0x000fe2000c101130 */
[C---:B------:R-:W-:Y:S02]  /*d450*/  ISETP.LT.OR P2, PT, R0.reuse, 0x1, !P6 ;  /* 0x000000010000780c */ /* 0x040fe40007741670 */
[----:B------:R-:W-:Y:S01]  /*d460*/  ISETP.LT.OR P6, PT, R0, 0x9, !P6 ;  /* 0x000000090000780c */ /* 0x000fe200077c1670 */
[----:B------:R-:W-:Y:S01]  /*d470*/  @!P1 STG.E.U8 desc[UR48][R6.64+0x70], R11 ;  /* 0x0000700b06009986 */ /* 0x000fe2000c101130 */
[----:B------:R-:W-:Y:S01]  /*d480*/  ISETP.GE.AND P1, PT, R10, 0x81, PT ;  /* 0x000000810a00780c */ /* 0x000fe20003f26270 */
[----:B------:R-:W-:-:S02]  /*d490*/  @!P5 IMAD R85, R85, R23, RZ ;  /* 0x000000175555d224 */ /* 0x000fc400078e02ff */
[-C--:B------:R-:W-:Y:S01]  /*d4a0*/  @!P3 IMAD R87, R87, R23.reuse, RZ ;  /* 0x000000175757b224 */ /* 0x080fe200078e02ff */
[----:B------:R0:W-:Y:S01]  /*d4b0*/  @!P0 STG.E.U8 desc[UR48][R4.64+0x78], R3 ;  /* 0x0000780304008986 */ /* 0x0001e2000c101130 */
[-C--:B-1----:R-:W-:Y:S01]  /*d4c0*/  @!P4 IMAD R9, R86, R23.reuse, RZ ;  /* 0x000000175609c224 */ /* 0x082fe200078e02ff */
[----:B------:R-:W-:Y:S02]  /*d4d0*/  ISETP.LT.OR P0, PT, R0, 0x1, !P1 ;  /* 0x000000010000780c */ /* 0x000fe40004f01670 */
[----:B------:R-:W-:Y:S01]  /*d4e0*/  @!P5 STG.E.U8 desc[UR48][R4.64+0x79], R85 ;  /* 0x000079550400d986 */ /* 0x000fe2000c101130 */
[-C--:B------:R-:W-:Y:S01]  /*d4f0*/  @!P2 IMAD R73, R73, R23.reuse, RZ ;  /* 0x000000174949a224 */ /* 0x080fe200078e02ff */
        /* <DEDUP_REMOVED lines=9> */
[----:B------:R-:W-:Y:S01]  /*d590*/  @!P2 STG.E.U8 desc[UR48][R4.64+0x81], R73 ;  /* 0x000081490400a986 */ /* 0x000fe2000c101130 */
[C---:B------:R-:W-:Y:S02]  /*d5a0*/  ISETP.LT.OR P2, PT, R0.reuse, 0x1, !P3 ;  /* 0x000000010000780c */ /* 0x040fe40005f41670 */
[----:B------:R-:W-:Y:S01]  /*d5b0*/  ISETP.LT.OR P3, PT, R0, 0x9, !P3 ;  /* 0x000000090000780c */ /* 0x000fe20005f61670 */
[----:B------:R0:W-:Y:S01]  /*d5c0*/  @!P0 STG.E.U8 desc[UR48][R4.64+0x80], R3 ;  /* 0x0000800304008986 */ /* 0x0001e2000c101130 */
[----:B------:R-:W-:Y:S01]  /*d5d0*/  ISETP.GE.AND P0, PT, R10, 0x91, PT ;  /* 0x000000910a00780c */ /* 0x000fe20003f06270 */
[----:B-1----:R-:W-:-:S02]  /*d5e0*/  @!P1 IMAD R9, R74, R23, RZ ;  /* 0x000000174a099224 */ /* 0x002fc400078e02ff */
[----:B------:R-:W-:Y:S02]  /*d5f0*/  @!P6 STG.E.U8 desc[UR48][R6.64+0x81], R75 ;  /* 0x0000814b0600e986 */ /* 0x000fe4000c101130 */
[-C--:B------:R-:W-:Y:S01]  /*d600*/  @!P4 IMAD R11, R76, R23.reuse, RZ ;  /* 0x000000174c0bc224 */ /* 0x080fe200078e02ff */
[----:B------:R-:W-:Y:S01]  /*d610*/  ISETP.LT.OR P6, PT, R0, 0x1, !P0 ;  /* 0x000000010000780c */ /* 0x000fe200047c1670 */
[----:B------:R1:W-:Y:S02]  /*d620*/  @!P1 STG.E.U8 desc[UR48][R6.64+0x80], R9 ;  /* 0x0000800906009986 */ /* 0x0003e4000c101130 */
[-C--:B------:R-:W-:Y:S01]  /*d630*/  @!P2 IMAD R77, R77, R23.reuse, RZ ;  /* 0x000000174d4da224 */ /* 0x080fe200078e02ff */
[----:B------:R-:W-:Y:S01]  /*d640*/  ISETP.GE.AND P1, PT, R10, 0x92, PT ;  /* 0x000000920a00780c */ /* 0x000fe20003f26270 */
[-C--:B0-----:R-:W-:Y:S01]  /*d650*/  @!P5 IMAD R3, R78, R23.reuse, RZ ;  /* 0x000000174e03d224 */ /* 0x081fe200078e02ff */
[----:B------:R0:W-:Y:S01]  /*d660*/  @!P4 STG.E.U8 desc[UR48][R4.64+0x88], R11 ;  /* 0x0000880b0400c986 */ /* 0x0001e2000c101130 */
[C---:B------:R-:W-:Y:S01]  /*d670*/  ISETP.LT.OR P0, PT, R0.reuse, 0x9, !P0 ;  /* 0x000000090000780c */ /* 0x040fe20004701670 */
[----:B------:R-:W-:Y:S01]  /*d680*/  @!P3 IMAD R79, R79, R23, RZ ;  /* 0x000000174f4fb224 */ /* 0x000fe200078e02ff */
[----:B------:R-:W-:Y:S01]  /*d690*/  ISETP.LT.OR P4, PT, R0, 0x1, !P1 ;  /* 0x000000010000780c */ /* 0x000fe20004f81670 */
[----:B------:R-:W-:Y:S01]  /*d6a0*/  @!P2 STG.E.U8 desc[UR48][R4.64+0x89], R77 ;  /* 0x0000894d0400a986 */ /* 0x000fe2000c101130 */
[----:B------:R-:W-:-:S02]  /*d6b0*/  ISETP.GE.AND P2, PT, R10, 0x99, PT ;  /* 0x000000990a00780c */ /* 0x000fc40003f46270 */
[C---:B------:R-:W-:Y:S01]  /*d6c0*/  ISETP.LT.OR P1, PT, R0.reuse, 0x9, !P1 ;  /* 0x000000090000780c */ /* 0x040fe20004f21670 */
[----:B------:R2:W-:Y:S01]  /*d6d0*/  @!P5 STG.E.U8 desc[UR48][R6.64+0x88], R3 ;  /* 0x000088030600d986 */ /* 0x0005e2000c101130 */
[----:B------:R-:W-:Y:S01]  /*d6e0*/  ISETP.LT.OR P5, PT, R0, 0x1, !P2 ;  /* 0x000000010000780c */ /* 0x000fe200057a1670 */
[-C--:B-1----:R-:W-:Y:S02]  /*d6f0*/  @!P6 IMAD R9, R64, R23.reuse, RZ ;  /* 0x000000174009e224 */ /* 0x082fe400078e02ff */
[----:B------:R-:W-:Y:S01]  /*d700*/  @!P3 STG.E.U8 desc[UR48][R6.64+0x89], R79 ;  /* 0x0000894f0600b986 */ /* 0x000fe2000c101130 */
[----:B------:R-:W-:Y:S01]  /*d710*/  ISETP.GE.AND P3, PT, R10, 0x9a, PT ;  /* 0x0000009a0a00780c */ /* 0x000fe20003f66270 */
[-C--:B0-----:R-:W-:Y:S02]  /*d720*/  @!P0 IMAD R11, R66, R23.reuse, RZ ;  /* 0x00000017420b8224 */ /* 0x081fe400078e02ff */
[----:B------:R-:W-:Y:S01]  /*d730*/  @!P4 IMAD R65, R65, R23, RZ ;  /* 0x000000174141c224 */ /* 0x000fe200078e02ff */
[----:B------:R0:W-:Y:S01]  /*d740*/  @!P6 STG.E.U8 desc[UR48][R4.64+0x90], R9 ;  /* 0x000090090400e986 */ /* 0x0001e2000c101130 */
[----:B------:R-:W-:-:S02]  /*d750*/  ISETP.LT.OR P6, PT, R0, 0x9, !P2 ;  /* 0x000000090000780c */ /* 0x000fc400057c1670 */
[-C--:B------:R-:W-:Y:S01]  /*d760*/  @!P1 IMAD R67, R67, R23.reuse, RZ ;  /* 0x0000001743439224 */ /* 0x080fe200078e02ff */
[----:B------:R-:W-:Y:S01]  /*d770*/  @!P4 STG.E.U8 desc[UR48][R4.64+0x91], R65 ;  /* 0x000091410400c986 */ /* 0x000fe2000c101130 */
[-C--:B--2---:R-:W-:Y:S01]  /*d780*/  @!P5 IMAD R3, R68, R23.reuse, RZ ;  /* 0x000000174403d224 */ /* 0x084fe200078e02ff */
[----:B------:R-:W-:Y:S02]  /*d790*/  ISETP.LT.OR P4, PT, R0, 0x1, !P3 ;  /* 0x000000010000780c */ /* 0x000fe40005f81670 */
[----:B------:R-:W-:Y:S01]  /*d7a0*/  @!P1 STG.E.U8 desc[UR48][R6.64+0x91], R67 ;  /* 0x0000914306009986 */ /* 0x000fe2000c101130 */
[C---:B------:R-:W-:Y:S02]  /*d7b0*/  ISETP.GE.AND P2, PT, R10.reuse, 0xa1, PT ;  /* 0x000000a10a00780c */ /* 0x040fe40003f46270 */
[----:B------:R-:W-:Y:S01]  /*d7c0*/  ISETP.GE.AND P1, PT, R10, 0xa2, PT ;  /* 0x000000a20a00780c */ /* 0x000fe20003f26270 */
[----:B------:R1:W-:Y:S01]  /*d7d0*/  @!P0 STG.E.U8 desc[UR48][R6.64+0x90], R11 ;  /* 0x0000900b06008986 */ /* 0x0003e2000c101130 */
[----:B------:R-:W-:Y:S01]  /*d7e0*/  ISETP.LT.OR P3, PT, R0, 0x9, !P3 ;  /* 0x000000090000780c */ /* 0x000fe20005f61670 */
[----:B0-----:R-:W-:Y:S01]  /*d7f0*/  @!P6 IMAD R9, R70, R23, RZ ;  /* 0x000000174609e224 */ /* 0x001fe200078e02ff */
[C---:B------:R-:W-:Y:S01]  /*d800*/  ISETP.LT.OR P0, PT, R0.reuse, 0x1, !P2 ;  /* 0x000000010000780c */ /* 0x040fe20005701670 */
[----:B------:R0:W-:Y:S01]  /*d810*/  @!P5 STG.E.U8 desc[UR48][R4.64+0x98], R3 ;  /* 0x000098030400d986 */ /* 0x0001e2000c101130 */
[----:B------:R-:W-:-:S02]  /*d820*/  ISETP.LT.OR P5, PT, R0, 0x1, !P1 ;  /* 0x000000010000780c */ /* 0x000fc40004fa1670 */
[C---:B------:R-:W-:Y:S01]  /*d830*/  ISETP.LT.OR P2, PT, R0.reuse, 0x9, !P2 ;  /* 0x000000090000780c */ /* 0x040fe20005741670 */
[----:B------:R-:W-:Y:S01]  /*d840*/  @!P4 IMAD R69, R69, R23, RZ ;  /* 0x000000174545c224 */ /* 0x000fe200078e02ff */
[----:B------:R-:W-:-:S04]  /*d850*/  ISETP.LT.OR P1, PT, R0, 0x9, !P1 ;  /* 0x000000090000780c */ /* 0x000fc80004f21670 */
[----:B------:R-:W-:Y:S01]  /*d860*/  @!P4 STG.E.U8 desc[UR48][R4.64+0x99], R69 ;  /* 0x000099450400c986 */ /* 0x000fe2000c101130 */
[-C--:B------:R-:W-:Y:S01]  /*d870*/  @!P3 IMAD R71, R71, R23.reuse, RZ ;  /* 0x000000174747b224 */ /* 0x080fe200078e02ff */
[----:B------:R-:W-:Y:S01]  /*d880*/  ISETP.GE.AND P4, PT, R10, 0xaa, PT ;  /* 0x000000aa0a00780c */ /* 0x000fe20003f86270 */
[-C--:B-1----:R-:W-:Y:S01]  /*d890*/  @!P0 IMAD R11, R56, R23.reuse, RZ ;  /* 0x00000017380b8224 */ /* 0x082fe200078e02ff */
[----:B------:R1:W-:Y:S01]  /*d8a0*/  @!P6 STG.E.U8 desc[UR48][R6.64+0x98], R9 ;  /* 0x000098090600e986 */ /* 0x0003e2000c101130 */
[-C--:B------:R-:W-:Y:S01]  /*d8b0*/  @!P5 IMAD R57, R57, R23.reuse, RZ ;  /* 0x000000173939d224 */ /* 0x080fe200078e02ff */
[----:B------:R-:W-:Y:S01]  /*d8c0*/  ISETP.GE.AND P6, PT, R10, 0xa9, PT ;  /* 0x000000a90a00780c */ /* 0x000fe20003fc6270 */
[-C--:B0-----:R-:W-:Y:S01]  /*d8d0*/  @!P2 IMAD R3, R58, R23.reuse, RZ ;  /* 0x000000173a03a224 */ /* 0x081fe200078e02ff */
[----:B------:R-:W-:Y:S01]  /*d8e0*/  @!P3 STG.E.U8 desc[UR48][R6.64+0x99], R71 ;  /* 0x000099470600b986 */ /* 0x000fe2000c101130 */
[C---:B------:R-:W-:Y:S01]  /*d8f0*/  ISETP.LT.OR P3, PT, R0.reuse, 0x1, !P4 ;  /* 0x000000010000780c */ /* 0x040fe20006761670 */
[----:B------:R-:W-:Y:S01]  /*d900*/  @!P1 IMAD R59, R59, R23, RZ ;  /* 0x000000173b3b9224 */ /* 0x000fe200078e02ff */
[C---:B------:R-:W-:Y:S01]  /*d910*/  ISETP.LT.OR P4, PT, R0.reuse, 0x9, !P4 ;  /* 0x000000090000780c */ /* 0x040fe20006781670 */
[----:B------:R-:W-:Y:S01]  /*d920*/  @!P0 STG.E.U8 desc[UR48][R4.64+0xa0], R11 ;  /* 0x0000a00b04008986 */ /* 0x000fe2000c101130 */
[----:B------:R-:W-:-:S02]  /*d930*/  ISETP.LT.OR P0, PT, R0, 0x1, !P6 ;  /* 0x000000010000780c */ /* 0x000fc40007701670 */
[----:B------:R-:W-:Y:S01]  /*d940*/  ISETP.LT.OR P6, PT, R0, 0x9, !P6 ;  /* 0x000000090000780c */ /* 0x000fe200077c1670 */
[----:B------:R-:W-:Y:S04]  /*d950*/  @!P5 STG.E.U8 desc[UR48][R4.64+0xa1], R57 ;  /* 0x0000a1390400d986 */ /* 0x000fe8000c101130 */
[----:B------:R0:W-:Y:S01]  /*d960*/  @!P2 STG.E.U8 desc[UR48][R6.64+0xa0], R3 ;  /* 0x0000a0030600a986 */ /* 0x0001e2000c101130 */
[----:B------:R-:W-:Y:S01]  /*d970*/  ISETP.GE.AND P2, PT, R10, 0xb1, PT ;  /* 0x000000b10a00780c */ /* 0x000fe20003f46270 */
[-C--:B------:R-:W-:Y:S02]  /*d980*/  @!P3 IMAD R61, R61, R23.reuse, RZ ;  /* 0x000000173d3db224 */ /* 0x080fe400078e02ff */
[----:B------:R-:W-:Y:S01]  /*d990*/  @!P1 STG.E.U8 desc[UR48][R6.64+0xa1], R59 ;  /* 0x0000a13b06009986 */ /* 0x000fe2000c101130 */
[----:B------:R-:W-:Y:S01]  /*d9a0*/  ISETP.LT.OR P5, PT, R0, 0x1, !P2 ;  /* 0x000000010000780c */ /* 0x000fe200057a1670 */
[-C--:B-1----:R-:W-:Y:S01]  /*d9b0*/  @!P0 IMAD R9, R60, R23.reuse, RZ ;  /* 0x000000173c098224 */ /* 0x082fe200078e02ff */
[----:B------:R-:W-:Y:S01]  /*d9c0*/  ISETP.GE.AND P1, PT, R10, 0xb2, PT ;  /* 0x000000b20a00780c */ /* 0x000fe20003f26270 */
[-C--:B------:R-:W-:Y:S01]  /*d9d0*/  @!P4 IMAD R63, R63, R23.reuse, RZ ;  /* 0x000000173f3fc224 */ /* 0x080fe200078e02ff */
[----:B------:R-:W-:Y:S01]  /*d9e0*/  @!P3 STG.E.U8 desc[UR48][R4.64+0xa9], R61 ;  /* 0x0000a93d0400b986 */ /* 0x000fe2000c101130 */
[----:B------:R-:W-:Y:S01]  /*d9f0*/  ISETP.LT.OR P2, PT, R0, 0x9, !P2 ;  /* 0x000000090000780c */ /* 0x000fe20005741670 */
[----:B0-----:R-:W-:-:S02]  /*da00*/  @!P6 IMAD R3, R62, R23, RZ ;  /* 0x000000173e03e224 */ /* 0x001fc400078e02ff */
[----:B------:R0:W-:Y:S01]  /*da10*/  @!P0 STG.E.U8 desc[UR48][R4.64+0xa8], R9 ;  /* 0x0000a80904008986 */ /* 0x0001e2000c101130 */
[----:B------:R-:W-:Y:S02]  /*da20*/  ISETP.LT.OR P3, PT, R0, 0x1, !P1 ;  /* 0x000000010000780c */ /* 0x000fe40004f61670 */
[----:B------:R-:W-:Y:S01]  /*da30*/  ISETP.GE.AND P0, PT, R10, 0xb9, PT ;  /* 0x000000b90a00780c */ /* 0x000fe20003f06270 */
[----:B------:R-:W-:Y:S01]  /*da40*/  @!P4 STG.E.U8 desc[UR48][R6.64+0xa9], R63 ;  /* 0x0000a93f0600c986 */ /* 0x000fe2000c101130 */
[----:B------:R-:W-:Y:S01]  /*da50*/  @!P5 IMAD R11, R48, R23, RZ ;  /* 0x00000017300bd224 */ /* 0x000fe200078e02ff */
[----:B------:R-:W-:Y:S02]  /*da60*/  ISETP.LT.OR P1, PT, R0, 0x9, !P1 ;  /* 0x000000090000780c */ /* 0x000fe40004f21670 */
[----:B------:R-:W-:Y:S01]  /*da70*/  ISETP.GE.AND P4, PT, R10, 0xba, PT ;  /* 0x000000ba0a00780c */ /* 0x000fe20003f86270 */
[----:B------:R1:W-:Y:S01]  /*da80*/  @!P6 STG.E.U8 desc[UR48][R6.64+0xa8], R3 ;  /* 0x0000a8030600e986 */ /* 0x0003e2000c101130 */
[----:B------:R-:W-:-:S02]  /*da90*/  ISETP.LT.OR P6, PT, R0, 0x1, !P0 ;  /* 0x000000010000780c */ /* 0x000fc400047c1670 */
[C---:B------:R-:W-:Y:S01]  /*daa0*/  ISETP.LT.OR P0, PT, R0.reuse, 0x9, !P0 ;  /* 0x000000090000780c */ /* 0x040fe20004701670 */
[----:B------:R-:W-:Y:S01]  /*dab0*/  @!P5 STG.E.U8 desc[UR48][R4.64+0xb0], R11 ;  /* 0x0000b00b0400d986 */ /* 0x000fe2000c101130 */
[C---:B------:R-:W-:Y:S01]  /*dac0*/  ISETP.LT.OR P5, PT, R0.reuse, 0x1, !P4 ;  /* 0x000000010000780c */ /* 0x040fe200067a1670 */
[-C--:B------:R-:W-:Y:S01]  /*dad0*/  @!P3 IMAD R49, R49, R23.reuse, RZ ;  /* 0x000000173131b224 */ /* 0x080fe200078e02ff */
[----:B------:R-:W-:Y:S01]  /*dae0*/  ISETP.LT.OR P4, PT, R0, 0x9, !P4 ;  /* 0x000000090000780c */ /* 0x000fe20006781670 */
[-C--:B0-----:R-:W-:Y:S02]  /*daf0*/  @!P2 IMAD R9, R50, R23.reuse, RZ ;  /* 0x000000173209a224 */ /* 0x081fe400078e02ff */
[-C--:B------:R-:W-:Y:S01]  /*db00*/  @!P1 IMAD R51, R51, R23.reuse, RZ ;  /* 0x0000001733339224 */ /* 0x080fe200078e02ff */
[----:B------:R-:W-:Y:S03]  /*db10*/  @!P3 STG.E.U8 desc[UR48][R4.64+0xb1], R49 ;  /* 0x0000b1310400b986 */ /* 0x000fe6000c101130 */
[----:B-1----:R-:W-:Y:S01]  /*db20*/  @!P6 IMAD R3, R52, R23, RZ ;  /* 0x000000173403e224 */ /* 0x002fe200078e02ff */
[----:B------:R0:W-:Y:S01]  /*db30*/  @!P2 STG.E.U8 desc[UR48][R6.64+0xb0], R9 ;  /* 0x0000b0090600a986 */ /* 0x0001e2000c101130 */
[----:B------:R-:W-:-:S02]  /*db40*/  ISETP.GE.AND P2, PT, R10, 0xc1, PT ;  /* 0x000000c10a00780c */ /* 0x000fc40003f46270 */
[-C--:B------:R-:W-:Y:S01]  /*db50*/  @!P5 IMAD R53, R53, R23.reuse, RZ ;  /* 0x000000173535d224 */ /* 0x080fe200078e02ff */
[----:B------:R-:W-:Y:S01]  /*db60*/  @!P1 STG.E.U8 desc[UR48][R6.64+0xb1], R51 ;  /* 0x0000b13306009986 */ /* 0x000fe2000c101130 */
[----:B------:R-:W-:Y:S01]  /*db70*/  ISETP.GE.AND P1, PT, R10, 0xc2, PT ;  /* 0x000000c20a00780c */ /* 0x000fe20003f26270 */
[-C--:B------:R-:W-:Y:S01]  /*db80*/  @!P4 IMAD R55, R55, R23.reuse, RZ ;  /* 0x000000173737c224 */ /* 0x080fe200078e02ff */
[C---:B------:R-:W-:Y:S01]  /*db90*/  ISETP.LT.OR P3, PT, R0.reuse, 0x1, !P2 ;  /* 0x000000010000780c */ /* 0x040fe20005761670 */
[----:B------:R1:W-:Y:S01]  /*dba0*/  @!P6 STG.E.U8 desc[UR48][R4.64+0xb8], R3 ;  /* 0x0000b8030400e986 */ /* 0x0003e2000c101130 */
[C---:B------:R-:W-:Y:S02]  /*dbb0*/  ISETP.LT.OR P6, PT, R0.reuse, 0x1, !P1 ;  /* 0x000000010000780c */ /* 0x040fe40004fc1670 */
[----:B------:R-:W-:Y:S01]  /*dbc0*/  ISETP.LT.OR P2, PT, R0, 0x9, !P2 ;  /* 0x000000090000780c */ /* 0x000fe20005741670 */
[----:B0-----:R-:W-:Y:S01]  /*dbd0*/  @!P0 IMAD R9, R54, R23, RZ ;  /* 0x0000001736098224 */ /* 0x001fe200078e02ff */
[----:B------:R-:W-:Y:S01]  /*dbe0*/  @!P5 STG.E.U8 desc[UR48][R4.64+0xb9], R53 ;  /* 0x0000b9350400d986 */ /* 0x000fe2000c101130 */
[----:B------:R-:W-:-:S02]  /*dbf0*/  ISETP.GE.AND P5, PT, R10, 0xc9, PT ;  /* 0x000000c90a00780c */ /* 0x000fc40003fa6270 */
[C---:B------:R-:W-:Y:S01]  /*dc00*/  ISETP.LT.OR P1, PT, R0.reuse, 0x9, !P1 ;  /* 0x000000090000780c */ /* 0x040fe20004f21670 */
[----:B------:R0:W-:Y:S01]  /*dc10*/  @!P0 STG.E.U8 desc[UR48][R6.64+0xb8], R9 ;  /* 0x0000b80906008986 */ /* 0x0001e2000c101130 */
[----:B------:R-:W-:Y:S02]  /*dc20*/  ISETP.LT.OR P0, PT, R0, 0x1, !P5 ;  /* 0x000000010000780c */ /* 0x000fe40006f01670 */
[-C--:B-1----:R-:W-:Y:S01]  /*dc30*/  @!P3 IMAD R3, R40, R23.reuse, RZ ;  /* 0x000000172803b224 */ /* 0x082fe200078e02ff */
[----:B------:R-:W-:Y:S01]  /*dc40*/  @!P4 STG.E.U8 desc[UR48][R6.64+0xb9], R55 ;  /* 0x0000b9370600c986 */ /* 0x000fe2000c101130 */
[-C--:B------:R-:W-:Y:S01]  /*dc50*/  @!P6 IMAD R41, R41, R23.reuse, RZ ;  /* 0x000000172929e224 */ /* 0x080fe200078e02ff */
[----:B------:R-:W-:Y:S01]  /*dc60*/  ISETP.GE.AND P4, PT, R10, 0xca, PT ;  /* 0x000000ca0a00780c */ /* 0x000fe20003f86270 */
[----:B------:R-:W-:Y:S01]  /*dc70*/  @!P2 IMAD R11, R42, R23, RZ ;  /* 0x000000172a0ba224 */ /* 0x000fe200078e02ff */
[----:B------:R1:W-:Y:S01]  /*dc80*/  @!P3 STG.E.U8 desc[UR48][R4.64+0xc0], R3 ;  /* 0x0000c0030400b986 */ /* 0x0003e2000c101130 */
[----:B------:R-:W-:-:S02]  /*dc90*/  ISETP.GE.AND P3, PT, R10, 0xd2, PT ;  /* 0x000000d20a00780c */ /* 0x000fc40003f66270 */
[----:B------:R-:W-:Y:S01]  /*dca0*/  ISETP.LT.OR P5, PT, R0, 0x9, !P5 ;  /* 0x000000090000780c */ /* 0x000fe20006fa1670 */
[-C--:B------:R-:W-:Y:S01]  /*dcb0*/  @!P1 IMAD R43, R43, R23.reuse, RZ ;  /* 0x000000172b2b9224 */ /* 0x080fe200078e02ff */
[----:B------:R-:W-:Y:S01]  /*dcc0*/  @!P6 STG.E.U8 desc[UR48][R4.64+0xc1], R41 ;  /* 0x0000c1290400e986 */ /* 0x000fe2000c101130 */
[----:B0-----:R-:W-:Y:S01]  /*dcd0*/  @!P0 IMAD R9, R44, R23, RZ ;  /* 0x000000172c098224 */ /* 0x001fe200078e02ff */
[----:B------:R-:W-:Y:S02]  /*dce0*/  ISETP.LT.OR P6, PT, R0, 0x1, !P4 ;  /* 0x000000010000780c */ /* 0x000fe400067c1670 */
[----:B------:R0:W-:Y:S01]  /*dcf0*/  @!P2 STG.E.U8 desc[UR48][R6.64+0xc0], R11 ;  /* 0x0000c00b0600a986 */ /* 0x0001e2000c101130 */
[----:B------:R-:W-:Y:S02]  /*dd00*/  ISETP.GE.AND P2, PT, R10, 0xd1, PT ;  /* 0x000000d10a00780c */ /* 0x000fe40003f46270 */
[C---:B------:R-:W-:Y:S01]  /*dd10*/  ISETP.LT.OR P4, PT, R0.reuse, 0x9, !P4 ;  /* 0x000000090000780c */ /* 0x040fe20006781670 */
[----:B------:R-:W-:Y:S01]  /*dd20*/  @!P1 STG.E.U8 desc[UR48][R6.64+0xc1], R43 ;  /* 0x0000c12b06009986 */ /* 0x000fe2000c101130 */
[----:B------:R-:W-:-:S02]  /*dd30*/  ISETP.LT.OR P1, PT, R0, 0x1, !P2 ;  /* 0x000000010000780c */ /* 0x000fc40005721670 */
[C---:B------:R-:W-:Y:S01]  /*dd40*/  ISETP.LT.OR P2, PT, R0.reuse, 0x9, !P2 ;  /* 0x000000090000780c */ /* 0x040fe20005741670 */
[----:B------:R2:W-:Y:S01]  /*dd50*/  @!P0 STG.E.U8 desc[UR48][R4.64+0xc8], R9 ;  /* 0x0000c80904008986 */ /* 0x0005e2000c101130 */
[----:B------:R-:W-:Y:S01]  /*dd60*/  ISETP.LT.OR P0, PT, R0, 0x1, !P3 ;  /* 0x000000010000780c */ /* 0x000fe20005f01670 */
[-C--:B-1----:R-:W-:Y:S02]  /*dd70*/  @!P5 IMAD R3, R46, R23.reuse, RZ ;  /* 0x000000172e03d224 */ /* 0x082fe400078e02ff */
[----:B------:R-:W-:-:S04]  /*dd80*/  @!P6 IMAD R45, R45, R23, RZ ;  /* 0x000000172d2de224 */ /* 0x000fc800078e02ff */
[-C--:B------:R-:W-:Y:S01]  /*dd90*/  @!P4 IMAD R47, R47, R23.reuse, RZ ;  /* 0x000000172f2fc224 */ /* 0x080fe200078e02ff */
[----:B------:R-:W-:Y:S01]  /*dda0*/  @!P6 STG.E.U8 desc[UR48][R4.64+0xc9], R45 ;  /* 0x0000c92d0400e986 */ /* 0x000fe2000c101130 */
[-C--:B0-----:R-:W-:Y:S02]  /*ddb0*/  @!P1 IMAD R11, R32, R23.reuse, RZ ;  /* 0x00000017200b9224 */ /* 0x081fe400078e02ff */
[-C--:B--2---:R-:W-:Y:S01]  /*ddc0*/  @!P2 IMAD R9, R34, R23.reuse, RZ ;  /* 0x000000172209a224 */ /* 0x084fe200078e02ff */
[----:B------:R0:W-:Y:S01]  /*ddd0*/  @!P5 STG.E.U8 desc[UR48][R6.64+0xc8], R3 ;  /* 0x0000c8030600d986 */ /* 0x0001e2000c101130 */
[----:B------:R-:W-:-:S03]  /*dde0*/  @!P0 IMAD R33, R33, R23, RZ ;  /* 0x0000001721218224 */ /* 0x000fc600078e02ff */
[----:B------:R-:W-:Y:S01]  /*ddf0*/  @!P4 STG.E.U8 desc[UR48][R6.64+0xc9], R47 ;  /* 0x0000c92f0600c986 */ /* 0x000fe2000c101130 */
[----:B------:R-:W-:Y:S02]  /*de00*/  ISETP.LT.OR P4, PT, R0, 0x9, !P3 ;  /* 0x000000090000780c */ /* 0x000fe40005f81670 */
[C---:B------:R-:W-:Y:S01]  /*de10*/  ISETP.GE.AND P3, PT, R10.reuse, 0xe1, PT ;  /* 0x000000e10a00780c */ /* 0x040fe20003f66270 */
[----:B------:R1:W-:Y:S01]  /*de20*/  @!P1 STG.E.U8 desc[UR48][R4.64+0xd0], R11 ;  /* 0x0000d00b04009986 */ /* 0x0003e2000c101130 */
[----:B------:R-:W-:-:S03]  /*de30*/  ISETP.GE.AND P1, PT, R10, 0xd9, PT ;  /* 0x000000d90a00780c */ /* 0x000fc60003f26270 */
[----:B------:R-:W-:Y:S01]  /*de40*/  @!P0 STG.E.U8 desc[UR48][R4.64+0xd1], R33 ;  /* 0x0000d12104008986 */ /* 0x000fe2000c101130 */
[----:B------:R-:W-:Y:S02]  /*de50*/  ISETP.GE.AND P0, PT, R10, 0xda, PT ;  /* 0x000000da0a00780c */ /* 0x000fe40003f06270 */
[C---:B------:R-:W-:Y:S01]  /*de60*/  ISETP.LT.OR P6, PT, R0.reuse, 0x1, !P1 ;  /* 0x000000010000780c */ /* 0x040fe20004fc1670 */
[----:B------:R2:W-:Y:S01]  /*de70*/  @!P2 STG.E.U8 desc[UR48][R6.64+0xd0], R9 ;  /* 0x0000d0090600a986 */ /* 0x0005e2000c101130 */
[C---:B------:R-:W-:Y:S01]  /*de80*/  ISETP.LT.OR P5, PT, R0.reuse, 0x1, !P0 ;  /* 0x000000010000780c */ /* 0x040fe200047a1670 */
[----:B------:R-:W-:Y:S01]  /*de90*/  @!P4 IMAD R35, R35, R23, RZ ;  /* 0x000000172323c224 */ /* 0x000fe200078e02ff */
[C---:B------:R-:W-:Y:S02]  /*dea0*/  ISETP.LT.OR P0, PT, R0.reuse, 0x9, !P0 ;  /* 0x000000090000780c */ /* 0x040fe40004701670 */
[C---:B------:R-:W-:Y:S02]  /*deb0*/  ISETP.LT.OR P1, PT, R0.reuse, 0x9, !P1 ;  /* 0x000000090000780c */ /* 0x040fe40004f21670 */
[----:B------:R-:W-:Y:S01]  /*dec0*/  ISETP.LT.OR P2, PT, R0, 0x1, !P3 ;  /* 0x000000010000780c */ /* 0x000fe20005f41670 */
[----:B------:R-:W-:Y:S01]  /*ded0*/  @!P4 STG.E.U8 desc[UR48][R6.64+0xd1], R35 ;  /* 0x0000d1230600c986 */ /* 0x000fe2000c101130 */
[----:B------:R-:W-:-:S02]  /*dee0*/  ISETP.GE.AND P4, PT, R10, 0xe2, PT ;  /* 0x000000e20a00780c */ /* 0x000fc40003f86270 */
[----:B------:R-:W-:Y:S01]  /*def0*/  ISETP.LT.OR P3, PT, R0, 0x9, !P3 ;  /* 0x000000090000780c */ /* 0x000fe20005f61670 */
[-C--:B0-----:R-:W-:Y:S02]  /*df00*/  @!P6 IMAD R3, R36, R23.reuse, RZ ;  /* 0x000000172403e224 */ /* 0x081fe400078e02ff */
[-C--:B------:R-:W-:Y:S02]  /*df10*/  @!P5 IMAD R37, R37, R23.reuse, RZ ;  /* 0x000000172525d224 */ /* 0x080fe400078e02ff */
[-C--:B------:R-:W-:Y:S01]  /*df20*/  @!P0 IMAD R39, R39, R23.reuse, RZ ;  /* 0x0000001727278224 */ /* 0x080fe200078e02ff */
[----:B------:R0:W-:Y:S01]  /*df30*/  @!P6 STG.E.U8 desc[UR48][R4.64+0xd8], R3 ;  /* 0x0000d8030400e986 */ /* 0x0001e2000c101130 */
[-C--:B-1----:R-:W-:Y:S01]  /*df40*/  @!P1 IMAD R11, R38, R23.reuse, RZ ;  /* 0x00000017260b9224 */ /* 0x082fe200078e02ff */
[----:B------:R-:W-:Y:S01]  /*df50*/  ISETP.GE.AND P6, PT, R10, 0xe9, PT ;  /* 0x000000e90a00780c */ /* 0x000fe20003fc6270 */
[----:B--2---:R-:W-:Y:S01]  /*df60*/  @!P2 IMAD R9, R24, R23, RZ ;  /* 0x000000171809a224 */ /* 0x004fe200078e02ff */
[----:B------:R-:W-:Y:S01]  /*df70*/  @!P5 STG.E.U8 desc[UR48][R4.64+0xd9], R37 ;  /* 0x0000d9250400d986 */ /* 0x000fe2000c101130 */
[----:B------:R-:W-:-:S03]  /*df80*/  ISETP.GE.AND P5, PT, R10, 0xea, PT ;  /* 0x000000ea0a00780c */ /* 0x000fc60003fa6270 */
[----:B------:R-:W-:Y:S01]  /*df90*/  @!P0 STG.E.U8 desc[UR48][R6.64+0xd9], R39 ;  /* 0x0000d92706008986 */ /* 0x000fe2000c101130 */
[C---:B------:R-:W-:Y:S02]  /*dfa0*/  ISETP.LT.OR P0, PT, R0.reuse, 0x1, !P4 ;  /* 0x000000010000780c */ /* 0x040fe40006701670 */
[C---:B------:R-:W-:Y:S01]  /*dfb0*/  ISETP.LT.OR P4, PT, R0.reuse, 0x9, !P4 ;  /* 0x000000090000780c */ /* 0x040fe20006781670 */
[----:B------:R-:W-:Y:S01]  /*dfc0*/  @!P1 STG.E.U8 desc[UR48][R6.64+0xd8], R11 ;  /* 0x0000d80b06009986 */ /* 0x000fe2000c101130 */
[----:B------:R-:W-:Y:S01]  /*dfd0*/  ISETP.LT.OR P1, PT, R0, 0x1, !P6 ;  /* 0x000000010000780c */ /* 0x000fe20007721670 */
[----:B0-----:R-:W-:Y:S01]  /*dfe0*/  @!P3 IMAD R3, R26, R23, RZ ;  /* 0x000000171a03b224 */ /* 0x001fe200078e02ff */
[C---:B------:R-:W-:Y:S01]  /*dff0*/  ISETP.LT.OR P6, PT, R0.reuse, 0x9, !P6 ;  /* 0x000000090000780c */ /* 0x040fe200077c1670 */
[----:B------:R0:W-:Y:S01]  /*e000*/  @!P2 STG.E.U8 desc[UR48][R4.64+0xe0], R9 ;  /* 0x0000e0090400a986 */ /* 0x0001e2000c101130 */
[C---:B------:R-:W-:Y:S02]  /*e010*/  ISETP.LT.OR P2, PT, R0.reuse, 0x1, !P5 ;  /* 0x000000010000780c */ /* 0x040fe40006f41670 */
[----:B------:R-:W-:-:S03]  /*e020*/  ISETP.LT.OR P5, PT, R0, 0x9, !P5 ;  /* 0x000000090000780c */ /* 0x000fc60006fa1670 */
[-C--:B------:R-:W-:Y:S02]  /*e030*/  @!P0 IMAD R25, R25, R23.reuse, RZ ;  /* 0x0000001719198224 */ /* 0x080fe400078e02ff */
[----:B------:R-:W-:-:S03]  /*e040*/  @!P4 IMAD R27, R27, R23, RZ ;  /* 0x000000171b1bc224 */ /* 0x000fc600078e02ff */
[----:B------:R1:W-:Y:S01]  /*e050*/  @!P0 STG.E.U8 desc[UR48][R4.64+0xe1], R25 ;  /* 0x0000e11904008986 */ /* 0x0003e2000c101130 */
[-C--:B0-----:R-:W-:Y:S02]  /*e060*/  @!P1 IMAD R9, R28, R23.reuse, RZ ;  /* 0x000000171c099224 */ /* 0x081fe400078e02ff */
[-C--:B------:R-:W-:Y:S01]  /*e070*/  @!P2 IMAD R29, R29, R23.reuse, RZ ;  /* 0x000000171d1da224 */ /* 0x080fe200078e02ff */
[----:B------:R1:W-:Y:S01]  /*e080*/  @!P3 STG.E.U8 desc[UR48][R6.64+0xe0], R3 ;  /* 0x0000e0030600b986 */ /* 0x0003e2000c101130 */
[-C--:B------:R-:W-:Y:S02]  /*e090*/  @!P6 IMAD R11, R30, R23.reuse, RZ ;  /* 0x000000171e0be224 */ /* 0x080fe400078e02ff */
[----:B------:R-:W-:Y:S01]  /*e0a0*/  @!P5 IMAD R31, R31, R23, RZ ;  /* 0x000000171f1fd224 */ /* 0x000fe200078e02ff */
[----:B------:R1:W-:Y:S04]  /*e0b0*/  @!P4 STG.E.U8 desc[UR48][R6.64+0xe1], R27 ;  /* 0x0000e11b0600c986 */ /* 0x0003e8000c101130 */
[----:B------:R1:W-:Y:S04]  /*e0c0*/  @!P2 STG.E.U8 desc[UR48][R4.64+0xe9], R29 ;  /* 0x0000e91d0400a986 */ /* 0x0003e8000c101130 */
[----:B------:R1:W-:Y:S04]  /*e0d0*/  @!P1 STG.E.U8 desc[UR48][R4.64+0xe8], R9 ;  /* 0x0000e80904009986 */ /* 0x0003e8000c101130 */
[----:B------:R1:W-:Y:S04]  /*e0e0*/  @!P6 STG.E.U8 desc[UR48][R6.64+0xe8], R11 ;  /* 0x0000e80b0600e986 */ /* 0x0003e8000c101130 */
[----:B------:R1:W-:Y:S02]  /*e0f0*/  @!P5 STG.E.U8 desc[UR48][R6.64+0xe9], R31 ;  /* 0x0000e91f0600d986 */ /* 0x0003e4000c101130 */
.L_x_277:
[----:B------:R-:W-:Y:S05]  /*e100*/  BSYNC B0 ;  /* 0x0000000000007941 */ /* 0x000fea0003800000 */
.L_x_35:
[----:B------:R-:W-:Y:S01]  /*e110*/  IMAD.U32 R2, RZ, RZ, UR38 ;  /* 0x00000026ff027e24 */ /* 0x000fe2000f8e00ff */
[----:B------:R-:W-:Y:S01]  /*e120*/  ULDC.64 UR4, c[0x0][0x650] ;  /* 0x0001940000047ab9 */ /* 0x000fe20000000a00 */
[----:B------:R-:W-:Y:S01]  /*e130*/  IMAD.U32 R0, RZ, RZ, UR41 ;  /* 0x00000029ff007e24 */ /* 0x000fe2000f8e00ff */
[----:B------:R2:W-:Y:S01]  /*e140*/  SYNCS.ARRIVE.TRANS64.A1T0 RZ, [R152+UR45], RZ ;  /* 0x000000ff98ff79a7 */ /* 0x0005e2000810002d */
[----:B01----:R-:W-:Y:S01]  /*e150*/  IMAD.U32 R3, RZ, RZ, UR39 ;  /* 0x00000027ff037e24 */ /* 0x003fe2000f8e00ff */
[C---:B------:R-:W-:Y:S01]  /*e160*/  LEA R16, P0, R2.reuse, R16, 0x1 ;  /* 0x0000001002107211 */ /* 0x040fe200078008ff */
[----:B------:R-:W-:Y:S02]  /*e170*/  IMAD.MOV.U32 R19, RZ, RZ, -0x1 ;  /* 0xffffffffff137424 */ /* 0x000fe400078e00ff */
[----:B------:R-:W-:Y:S01]  /*e180*/  IMAD.MOV.U32 R18, RZ, RZ, -0x1 ;  /* 0xffffffffff127424 */ /* 0x000fe200078e00ff */
[----:B------:R-:W-:Y:S01]  /*e190*/  LEA.HI.X R17, R2, R17, R0, 0x1, P0 ;  /* 0x0000001102117211 */ /* 0x000fe200000f0c00 */
[----:B------:R-:W-:Y:S01]  /*e1a0*/  IMAD.MOV.U32 R2, RZ, RZ, -0x1 ;  /* 0xffffffffff027424 */ /* 0x000fe200078e00ff */
[----:B------:R-:W-:-:S02]  /*e1b0*/  ISETP.GE.U32.AND P0, PT, R16, UR4, PT ;  /* 0x0000000410007c0c */ /* 0x000fc4000bf06070 */
[----:B------:R-:W-:Y:S02]  /*e1c0*/  PRMT R0, RZ, 0x7610, R0 ;  /* 0x00007610ff007816 */ /* 0x000fe40000000000 */
[----:B------:R-:W-:-:S13]  /*e1d0*/  ISETP.GE.U32.AND.EX P0, PT, R17, UR5, PT, P0 ;  /* 0x0000000511007c0c */ /* 0x000fda000bf06100 */
[----:B--2---:R-:W-:Y:S05]  /*e1e0*/  @P0 BRA `(.L_x_278) ;  /* 0x00000004008c0947 */ /* 0x004fea0003800000 */
[----:B------:R-:W0:Y:S01]  /*e1f0*/  S2UR UR7, SR_CTAID.X ;  /* 0x00000000000779c3 */ /* 0x000e220000002500 */
[----:B------:R-:W-:Y:S01]  /*e200*/  ULDC.64 UR4, c[0x0][0x628] ;  /* 0x00018a0000047ab9 */ /* 0x000fe20000000a00 */
[----:B------:R-:W-:Y:S01]  /*e210*/  ULDC UR6, c[0x0][0x150] ;  /* 0x0000540000067ab9 */ /* 0x000fe20000000800 */
[----:B------:R-:W-:Y:S01]  /*e220*/  ISETP.NE.U32.AND P0, PT, RZ, UR4, PT ;  /* 0x00000004ff007c0c */ /* 0x000fe2000bf05070 */
[----:B------:R-:W-:Y:S01]  /*e230*/  ULDC UR15, c[0x0][0x630] ;  /* 0x00018c00000f7ab9 */ /* 0x000fe20000000800 */
[C---:B------:R-:W-:Y:S01]  /*e240*/  R2UR UR16, R16.reuse ;  /* 0x00000000101072ca */ /* 0x040fe200000e0000 */
[----:B------:R-:W-:Y:S01]  /*e250*/  ULDC UR18, c[0x0][0x154] ;  /* 0x0000550000127ab9 */ /* 0x000fe20000000800 */
[----:B------:R-:W-:Y:S01]  /*e260*/  ISETP.NE.AND.EX P0, PT, RZ, UR5, PT, P0 ;  /* 0x00000005ff007c0c */ /* 0x000fe2000bf05300 */
[----:B------:R-:W1:Y:S01]  /*e270*/  S2UR UR19, SR_CTAID.Y ;  /* 0x00000000001379c3 */ /* 0x000e620000002600 */
[----:B------:R-:W-:Y:S02]  /*e280*/  R2UR UR17, R17 ;  /* 0x00000000111172ca */ /* 0x000fe400000e0000 */
[----:B------:R-:W-:-:S02]  /*e290*/  R2UR UR12, R16 ;  /* 0x00000000100c72ca */ /* 0x000fc400000e0000 */
[----:B------:R-:W-:Y:S02]  /*e2a0*/  R2UR UR13, R17 ;  /* 0x00000000110d72ca */ /* 0x000fe400000e0000 */
[----:B0-----:R-:W-:-:S05]  /*e2b0*/  I2FP.F32.U32 R0, UR7 ;  /* 0x0000000700007c45 */ /* 0x001fca0008201000 */
[----:B------:R-:W-:-:S04]  /*e2c0*/  FMUL R0, R0, UR6 ;  /* 0x0000000600007c20 */ /* 0x000fc80008400000 */
[----:B------:R0:W2:Y:S01]  /*e2d0*/  F2I.U32.TRUNC.NTZ R2, R0 ;  /* 0x0000000000027305 */ /* 0x0000a2000020f000 */
[----:B-1----:R-:W-:Y:S05]  /*e2e0*/  @!P0 BRA `(.L_x_279) ;  /* 0x0000000000308947 */ /* 0x002fea0003800000 */
        /* <DEDUP_REMOVED lines=12> */
.L_x_279:
[----:B------:R-:W-:Y:S01]  /*e3b0*/  USHF.R.U64 UR6, UR12, UR15, UR13 ;  /* 0x0000000f0c067299 */ /* 0x000fe2000800120d */
[----:B0-----:R-:W-:Y:S01]  /*e3c0*/  I2FP.F32.U32 R0, UR19 ;  /* 0x0000001300007c45 */ /* 0x001fe20008201000 */
[----:B------:R-:W-:Y:S01]  /*e3d0*/  USHF.R.U32.HI UR4, URZ, UR15, UR13 ;  /* 0x0000000f3f047299 */ /* 0x000fe2000801160d */
[----:B--2---:R-:W-:Y:S01]  /*e3e0*/  R2UR UR14, R2 ;  /* 0x00000000020e72ca */ /* 0x004fe200000e0000 */
[----:B------:R-:W-:Y:S02]  /*e3f0*/  UIADD3 UR12, UP0, URZ, -UR6, URZ ;  /* 0x800000063f0c7290 */ /* 0x000fe4000ff1e03f */
[----:B------:R-:W-:Y:S01]  /*e400*/  FMUL R0, R0, UR18 ;  /* 0x0000001200007c20 */ /* 0x000fe20008400000 */
[----:B------:R-:W-:Y:S01]  /*e410*/  ULDC.64 UR8, c[0x0][0x620] ;  /* 0x0001880000087ab9 */ /* 0x000fe20000000a00 */
[----:B------:R-:W-:Y:S01]  /*e420*/  UIADD3.X UR4, URZ, ~UR4, URZ, UP0, !UPT ;  /* 0x800000043f047290 */ /* 0x000fe200087fe43f */
[----:B------:R-:W-:Y:S01]  /*e430*/  UMOV UR10, UR16 ;  /* 0x00000010000a7c82 */ /* 0x000fe20008000000 */
[----:B------:R-:W-:-:S02]  /*e440*/  UMOV UR11, UR17 ;  /* 0x00000011000b7c82 */ /* 0x000fc40008000000 */
[----:B------:R-:W0:Y:S01]  /*e450*/  F2I.U32.TRUNC.NTZ R0, R0 ;  /* 0x0000000000007305 */ /* 0x000e22000020f000 */
[----:B------:R-:W-:Y:S02]  /*e460*/  UIMAD UR4, UR4, UR8, URZ ;  /* 0x00000008040472a4 */ /* 0x000fe4000f8e023f */
[----:B------:R-:W-:Y:S02]  /*e470*/  UIMAD.WIDE.U32 UR10, UR12, UR8, UR10 ;  /* 0x000000080c0a72a5 */ /* 0x000fe4000f8e000a */
[----:B------:R-:W-:Y:S01]  /*e480*/  UIMAD UR12, UR12, UR9, UR4 ;  /* 0x000000090c0c72a4 */ /* 0x000fe2000f8e0204 */
[----:B------:R-:W-:Y:S01]  /*e490*/  ULDC UR13, c[0x0][0x618] ;  /* 0x00018600000d7ab9 */ /* 0x000fe20000000800 */
[----:B------:R-:W-:Y:S02]  /*e4a0*/  ULDC UR22, c[0x0][0x658] ;  /* 0x0001960000167ab9 */ /* 0x000fe40000000800 */
[----:B------:R-:W-:Y:S01]  /*e4b0*/  UIADD3 UR12, UR11, UR12, URZ ;  /* 0x0000000c0b0c7290 */ /* 0x000fe2000fffe03f */
[----:B------:R-:W-:Y:S01]  /*e4c0*/  UMOV UR18, 0xffffffff ;  /* 0xffffffff00127882 */ /* 0x000fe20000000000 */
[----:B------:R-:W-:Y:S01]  /*e4d0*/  ULDC.64 UR4, c[0x0][0x640] ;  /* 0x0001900000047ab9 */ /* 0x000fe20000000a00 */
[----:B------:R-:W-:Y:S01]  /*e4e0*/  USHF.L.U32 UR18, UR18, UR22, URZ ;  /* 0x0000001612127299 */ /* 0x000fe2000800063f */
[----:B------:R-:W-:Y:S01]  /*e4f0*/  ISETP.NE.U32.AND P0, PT, RZ, UR4, PT ;  /* 0x00000004ff007c0c */ /* 0x000fe2000bf05070 */
[----:B------:R-:W-:Y:S01]  /*e500*/  USHF.R.U64 UR10, UR10, UR13, UR12 ;  /* 0x0000000d0a0a7299 */ /* 0x000fe2000800120c */
[----:B0-----:R-:W-:Y:S01]  /*e510*/  R2UR UR16, R0 ;  /* 0x00000000001072ca */ /* 0x001fe200000e0000 */
[----:B------:R-:W-:Y:S01]  /*e520*/  USHF.R.U32.HI UR12, URZ, UR13, UR12 ;  /* 0x0000000d3f0c7299 */ /* 0x000fe2000801160c */
[----:B------:R-:W-:Y:S01]  /*e530*/  ISETP.NE.AND.EX P0, PT, RZ, UR5, PT, P0 ;  /* 0x00000005ff007c0c */ /* 0x000fe2000bf05300 */
[----:B------:R-:W-:Y:S01]  /*e540*/  ULDC UR17, c[0x0][0x608] ;  /* 0x0001820000117ab9 */ /* 0x000fe20000000800 */
[----:B------:R-:W-:-:S02]  /*e550*/  ULOP3.LUT UR23, URZ, UR18, URZ, 0x33, !UPT ;  /* 0x000000123f177292 */ /* 0x000fc4000f8e333f */
[----:B------:R-:W-:Y:S02]  /*e560*/  USHF.R.U64 UR18, UR10, UR17, UR12 ;  /* 0x000000110a127299 */ /* 0x000fe4000800120c */
[----:B------:R-:W-:Y:S01]  /*e570*/  USHF.R.U32.HI UR12, URZ, UR17, UR12 ;  /* 0x000000113f0c7299 */ /* 0x000fe2000801160c */
[----:B------:R-:W-:Y:S01]  /*e580*/  UMOV UR20, 0x1 ;  /* 0x0000000100147882 */ /* 0x000fe20000000000 */
[----:B------:R-:W-:Y:S02]  /*e590*/  UIADD3 UR14, -UR14, URZ, URZ ;  /* 0x0000003f0e0e7290 */ /* 0x000fe4000fffe13f */
[----:B------:R-:W-:Y:S02]  /*e5a0*/  USHF.L.U32 UR11, UR20, UR22, URZ ;  /* 0x00000016140b7299 */ /* 0x000fe4000800063f */
[----:B------:R-:W-:Y:S01]  /*e5b0*/  USHF.R.U64 UR20, UR18, UR22, UR12 ;  /* 0x0000001612147299 */ /* 0x000fe2000800120c */
[----:B------:R-:W-:Y:S01]  /*e5c0*/  ULDC UR15, c[0x0][0x144] ;  /* 0x00005100000f7ab9 */ /* 0x000fe20000000800 */
[----:B------:R-:W-:Y:S01]  /*e5d0*/  ULDC UR8, c[0x0][0x600] ;  /* 0x0001800000087ab9 */ /* 0x000fe20000000800 */
[----:B------:R-:W-:-:S02]  /*e5e0*/  UIADD3 UR21, -UR16, URZ, URZ ;  /* 0x0000003f10157290 */ /* 0x000fc4000fffe13f */
[----:B------:R-:W-:Y:S02]  /*e5f0*/  USHF.R.U32.HI UR17, URZ, UR22, UR12 ;  /* 0x000000163f117299 */ /* 0x000fe4000801160c */
[----:B------:R-:W-:Y:S02]  /*e600*/  UIADD3 UR9, UR8, -0x1, URZ ;  /* 0xffffffff08097890 */ /* 0x000fe4000fffe03f */
[----:B------:R-:W-:Y:S01]  /*e610*/  UIMAD UR22, UR15, UR14, UR7 ;  /* 0x0000000e0f1672a4 */ /* 0x000fe2000f8e0207 */
[----:B------:R-:W-:Y:S01]  /*e620*/  ULDC UR26, c[0x0][0x148] ;  /* 0x00005200001a7ab9 */ /* 0x000fe20000000800 */
[----:B------:R-:W-:Y:S01]  /*e630*/  ULDC UR24, c[0x0][0x648] ;  /* 0x0001920000187ab9 */ /* 0x000fe20000000800 */
[----:B------:R-:W-:Y:S01]  /*e640*/  ULDC UR25, c[0x0][0x638] ;  /* 0x00018e0000197ab9 */ /* 0x000fe20000000800 */
        /* <DEDUP_REMOVED lines=12> */
.L_x_280:
[----:B------:R-:W-:Y:S01]  /*e710*/  UISETP.NE.AND UP0, UPT, UR40, URZ, UPT ;  /* 0x0000003f2800728c */ /* 0x000fe2000bf05270 */
[----:B------:R-:W-:Y:S01]  /*e720*/  IMAD.MOV.U32 R0, RZ, RZ, 0x1 ;  /* 0x00000001ff007424 */ /* 0x000fe200078e00ff */
[----:B------:R-:W-:Y:S01]  /*e730*/  USHF.R.U64 UR4, UR16, UR24, UR17 ;  /* 0x0000001810047299 */ /* 0x000fe20008001211 */
[----:B------:R-:W-:Y:S01]  /*e740*/  IMAD.U32 R2, RZ, RZ, UR6 ;  /* 0x00000006ff027e24 */ /* 0x000fe2000f8e00ff */
[----:B------:R-:W-:Y:S02]  /*e750*/  ULOP3.LUT UR18, UR18, UR23, URZ, 0xc0, !UPT ;  /* 0x0000001712127292 */ /* 0x000fe4000f8ec03f */
[----:B------:R-:W-:Y:S02]  /*e760*/  UIADD3 UR5, -UR4, URZ, URZ ;  /* 0x0000003f04057290 */ /* 0x000fe4000fffe13f */
[----:B------:R-:W-:Y:S02]  /*e770*/  ULOP3.LUT UR9, UR10, UR9, URZ, 0xc0, !UPT ;  /* 0x000000090a097292 */ /* 0x000fe4000f8ec03f */
[----:B------:R-:W-:-:S02]  /*e780*/  UIMAD UR4, UR11, UR4, UR18 ;  /* 0x000000040b0472a4 */ /* 0x000fc4000f8e0212 */
[----:B------:R-:W-:Y:S02]  /*e790*/  @UP0 UIMAD UR22, UR26, UR21, UR19 ;  /* 0x000000151a1602a4 */ /* 0x000fe4000f8e0213 */
[----:B------:R-:W-:Y:S01]  /*e7a0*/  UIMAD UR5, UR5, UR25, UR20 ;  /* 0x00000019050572a4 */ /* 0x000fe2000f8e0214 */
[----:B------:R-:W-:Y:S02]  /*e7b0*/  ULDC UR7, c[0x0][0x610] ;  /* 0x0001840000077ab9 */ /* 0x000fe40000000800 */
[----:B------:R-:W-:Y:S02]  /*e7c0*/  UIMAD UR4, UR4, UR7, UR22 ;  /* 0x00000007040472a4 */ /* 0x000fe4000f8e0216 */
[----:B------:R-:W-:-:S04]  /*e7d0*/  UIMAD UR5, UR5, UR8, UR9 ;  /* 0x00000008050572a4 */ /* 0x000fc8000f8e0209 */
[----:B------:R-:W-:Y:S02]  /*e7e0*/  USEL UR7, UR5, UR4, !UP0 ;  /* 0x0000000405077287 */ /* 0x000fe4000c000000 */
[----:B------:R-:W-:-:S04]  /*e7f0*/  USEL UR4, UR4, UR5, !UP0 ;  /* 0x0000000504047287 */ /* 0x000fc8000c000000 */
[----:B------:R-:W-:Y:S02]  /*e800*/  IMAD.U32 R18, RZ, RZ, UR7 ;  /* 0x00000007ff127e24 */ /* 0x000fe4000f8e00ff */
[----:B------:R-:W-:-:S07]  /*e810*/  IMAD.U32 R19, RZ, RZ, UR4 ;  /* 0x00000004ff137e24 */ /* 0x000fce000f8e00ff */
.L_x_278:
[----:B------:R-:W-:Y:S02]  /*e820*/  LOP3.LUT P0, RZ, R0, 0xff, RZ, 0xc0, !PT ;  /* 0x000000ff00ff7812 */ /* 0x000fe4000780c0ff */
[----:B------:R-:W-:-:S11]  /*e830*/  LOP3.LUT R155, R155, 0x1, RZ, 0x3c, !PT ;  /* 0x000000019b9b7812 */ /* 0x000fd600078e3cff */
[----:B------:R-:W-:Y:S05]  /*e840*/  @P0 BRA `(.L_x_281) ;  /* 0xffffff2c00b80947 */ /* 0x000fea000383ffff */
[----:B------:R-:W-:Y:S05]  /*e850*/  EXIT ;  /* 0x000000000000794d */ /* 0x000fea0003800000 */
.L_x_16:
[----:B------:R-:W-:-:S08]  /*e860*/  ISETP.NE.AND P0, PT, RZ, UR6, PT ;  /* 0x00000006ff007c0c */ /* 0x000fd0000bf05270 */
[----:B-----5:R-:W0:-:S00]  /*e870*/  USETMAXREG.DEALLOC.CTAPOOL 0x28 ;  /* 0x00000028000079c8 */ /* 0x020e0000080e0500 */
[----:B------:R-:W-:Y:S05]  /*e880*/  @P0 EXIT ;  /* 0x000000000000094d */ /* 0x000fea0003800000 */
[----:B0-----:R-:W-:Y:S01]  /*e890*/  LOP3.LUT P0, RZ, R0, 0xff, RZ, 0xc0, !PT ;  /* 0x000000ff00ff7812 */ /* 0x001fe2000780c0ff */
[----:B------:R-:W-:Y:S02]  /*e8a0*/  IMAD.MOV.U32 R0, RZ, RZ, 0x1 ;  /* 0x00000001ff007424 */ /* 0x000fe400078e00ff */
[----:B------:R-:W-:-:S10]  /*e8b0*/  IMAD.MOV.U32 R8, RZ, RZ, RZ ;  /* 0x000000ffff087224 */ /* 0x000fd400078e00ff */
[----:B------:R-:W-:Y:S05]  /*e8c0*/  @!P0 BRA `(.L_x_282) ;  /* 0x0000000c00688947 */ /* 0x000fea0003800000 */
[----:B------:R-:W0:Y:S01]  /*e8d0*/  S2R R11, SR_CgaCtaId ;  /* 0x00000000000b7919 */ /* 0x000e220000008800 */
[----:B------:R-:W-:Y:S01]  /*e8e0*/  LOP3.LUT P0, RZ, R3, 0x1f, RZ, 0xc0, !PT ;  /* 0x0000001f03ff7812 */ /* 0x000fe2000780c0ff */
[----:B------:R-:W-:Y:S01]  /*e8f0*/  ULDC UR5, c[0x0][0x658] ;  /* 0x0001960000057ab9 */ /* 0x000fe20000000800 */
[C---:B------:R-:W-:Y:S01]  /*e900*/  ISETP.NE.AND P3, PT, R4.reuse, RZ, PT ;  /* 0x000000ff0400720c */ /* 0x040fe20003f65270 */
[----:B------:R-:W-:Y:S01]  /*e910*/  UMOV UR6, 0xffffffff ;  /* 0xffffffff00067882 */ /* 0x000fe20000000000 */
[----:B------:R-:W-:Y:S01]  /*e920*/  ISETP.NE.OR P0, PT, R4, RZ, !P0 ;  /* 0x000000ff0400720c */ /* 0x000fe20004705670 */
[----:B------:R-:W-:Y:S01]  /*e930*/  IMAD.MOV.U32 R4, RZ, RZ, 0x3c00 ;  /* 0x00003c00ff047424 */ /* 0x000fe200078e00ff */
[----:B------:R-:W-:Y:S01]  /*e940*/  BSSY B0, `(.L_x_282) ;  /* 0x00000d2000007945 */ /* 0x000fe20003800000 */
[----:B------:R-:W-:Y:S01]  /*e950*/  USHF.L.U32 UR6, UR6, UR5, URZ ;  /* 0x0000000506067299 */ /* 0x000fe2000800063f */
[----:B------:R-:W-:Y:S01]  /*e960*/  IMAD.MOV.U32 R10, RZ, RZ, 0x1 ;  /* 0x00000001ff0a7424 */ /* 0x000fe200078e00ff */
[----:B------:R-:W-:Y:S01]  /*e970*/  ULDC UR4, c[0x0][0x600] ;  /* 0x0001800000047ab9 */ /* 0x000fe20000000800 */
[----:B------:R-:W-:Y:S01]  /*e980*/  IMAD.MOV.U32 R0, RZ, RZ, 0x1 ;  /* 0x00000001ff007424 */ /* 0x000fe200078e00ff */
[----:B------:R-:W-:Y:S01]  /*e990*/  UMOV UR7, 0x1 ;  /* 0x0000000100077882 */ /* 0x000fe20000000000 */
[----:B------:R-:W-:Y:S01]  /*e9a0*/  IMAD.MOV.U32 R8, RZ, RZ, RZ ;  /* 0x000000ffff087224 */ /* 0x000fe200078e00ff */
[----:B------:R-:W-:-:S02]  /*e9b0*/  UIADD3 UR21, UR37, 0x1, URZ ;  /* 0x0000000125157890 */ /* 0x000fc4000fffe03f */
[----:B------:R-:W-:Y:S02]  /*e9c0*/  ULOP3.LUT UR13, UR42, 0x2, URZ, 0xfc, !UPT ;  /* 0x000000022a0d7892 */ /* 0x000fe4000f8efc3f */
[----:B------:R-:W-:Y:S02]  /*e9d0*/  UIADD3 UR4, UR4, -0x1, URZ ;  /* 0xffffffff04047890 */ /* 0x000fe4000fffe03f */
[----:B------:R-:W-:Y:S02]  /*e9e0*/  USHF.L.U32 UR5, UR7, UR5, URZ ;  /* 0x0000000507057299 */ /* 0x000fe4000800063f */
[----:B------:R-:W-:Y:S01]  /*e9f0*/  ULOP3.LUT UR6, URZ, UR6, URZ, 0x33, !UPT ;  /* 0x000000063f067292 */ /* 0x000fe2000f8e333f */
[----:B------:R-:W-:Y:S01]  /*ea00*/  ULDC.64 UR30, c[0x0][0x198] ;  /* 0x00006600001e7ab9 */ /* 0x000fe20000000a00 */
[----:B0-----:R-:W-:-:S05]  /*ea10*/  LOP3.LUT R11, R11, 0x1, RZ, 0xc0, !PT ;  /* 0x000000010b0b7812 */ /* 0x001fca00078ec0ff */
[----:B------:R-:W-:-:S07]  /*ea20*/  IMAD R9, R11, R4, 0x8100 ;  /* 0x000081000b097424 */ /* 0x000fce00078e0204 */
.L_x_294:
[----:B------:R-:W-:-:S03]  /*ea30*/  UMOV UR7, 0xffffffff ;  /* 0xffffffff00077882 */ /* 0x000fc60000000000 */
[----:B------:R-:W-:Y:S05]  /*ea40*/  BRA.DIV UR7, `(.L_x_283) ;  /* 0x0000000e07d87947 */ /* 0x000fea000b800000 */
[----:B------:R-:W-:-:S13]  /*ea50*/  ELECT P6, URZ, PT ;  /* 0x00000000003f782f */ /* 0x000fda00038c0000 */
.L_x_305:
[----:B------:R-:W0:Y:S01]  /*ea60*/  LDC R3, c[0x0][0x28c] ;  /* 0x0000a300ff037b82 */ /* 0x000e220000000800 */
[----:B------:R-:W-:Y:S01]  /*ea70*/  BSSY B1, `(.L_x_284) ;  /* 0x0000047000017945 */ /* 0x000fe20003800000 */
[----:B0-----:R-:W-:-:S13]  /*ea80*/  ISETP.LT.OR P6, PT, R3, 0x1, !P6 ;  /* 0x000000010300780c */ /* 0x001fda00077c1670 */
[----:B------:R-:W-:Y:S05]  /*ea90*/  @P6 BRA `(.L_x_285) ;  /* 0x0000000400106947 */ /* 0x000fea0003800000 */
[----:B------:R-:W-:Y:S02]  /*eaa0*/  IMAD R18, R18, 0x2, R11 ;  /* 0x0000000212127824 */ /* 0x000fe400078e020b */
[----:B------:R-:W-:Y:S02]  /*eab0*/  IMAD.SHL.U32 R19, R19, 0x40, RZ ;  /* 0x0000004013137824 */ /* 0x000fe400078e00ff */
[----:B------:R-:W-:Y:S02]  /*eac0*/  IMAD.MOV.U32 R13, RZ, RZ, RZ ;  /* 0x000000ffff0d7224 */ /* 0x000fe400078e00ff */
[----:B------:R-:W-:Y:S02]  /*ead0*/  IMAD.U32 R14, RZ, RZ, UR21 ;  /* 0x00000015ff0e7e24 */ /* 0x000fe4000f8e00ff */
[----:B------:R-:W-:Y:S02]  /*eae0*/  IMAD.MOV.U32 R3, RZ, RZ, R0 ;  /* 0x000000ffff037224 */ /* 0x000fe400078e0000 */
[----:B------:R-:W-:-:S02]  /*eaf0*/  IMAD.MOV.U32 R4, RZ, RZ, R8 ;  /* 0x000000ffff047224 */ /* 0x000fc400078e0008 */
[----:B------:R-:W-:-:S07]  /*eb00*/  IMAD R18, R18, 0x78, RZ ;  /* 0x0000007812127824 */ /* 0x000fce00078e02ff */
.L_x_289:
[----:B------:R-:W0:Y:S01]  /*eb10*/  S2R R6, SR_CgaCtaId ;  /* 0x0000000000067919 */ /* 0x000e220000008800 */
[----:B------:R-:W-:-:S04]  /*eb20*/  MOV R5, 0x400 ;  /* 0x0000040000057802 */ /* 0x000fc80000000f00 */
[----:B0-----:R-:W-:Y:S02]  /*eb30*/  LEA R7, R6, R5, 0x18 ;  /* 0x0000000506077211 */ /* 0x001fe400078ec0ff */
[----:B------:R-:W-:Y:S01]  /*eb40*/  SHF.L.U32 R5, R3, 0x1f, RZ ;  /* 0x0000001f03057819 */ /* 0x000fe200000006ff */
[----:B------:R-:W0:Y:S02]  /*eb50*/  @!P3 LDC R6, c[0x0][0x500] ;  /* 0x00014000ff06bb82 */ /* 0x000e240000000800 */
[----:B------:R-:W-:-:S04]  /*eb60*/  IMAD R12, R4, 0x8, R7 ;  /* 0x00000008040c7824 */ /* 0x000fc800078e0207 */
[----:B------:R-:W1:Y:S02]  /*eb70*/  SYNCS.PHASECHK.TRANS64.TRYWAIT P1, [R12+URZ+0x10], R5 ;  /* 0x000010050c0075a7 */ /* 0x000e64000802017f */
[----:B-1----:R-:W-:Y:S05]  /*eb80*/  @!P1 BRA `(.L_x_286) ;  /* 0x0000000c00a89947 */ /* 0x002fea0003800000 */
.L_x_306:
[----:B------:R-:W-:Y:S01]  /*eb90*/  UPRMT UR7, UR13, 0x9910, URZ ;  /* 0x000099100d077896 */ /* 0x000fe2000800003f */
[----:B0-----:R0:W-:Y:S03]  /*eba0*/  @!P3 SYNCS.ARRIVE.TRANS64 RZ, [R12+URZ], R6 ;  /* 0x000000060cffb9a7 */ /* 0x0011e6000800003f */
[----:B------:R-:W-:-:S06]  /*ebb0*/  UISETP.NE.AND UP0, UPT, UR7, 0x2, UPT ;  /* 0x000000020700788c */ /* 0x000fcc000bf05270 */
[----:B------:R-:W-:-:S13]  /*ebc0*/  PLOP3.LUT P1, PT, PT, PT, UP0, 0x80, 0x0 ;  /* 0x000000000000781c */ /* 0x000fda0003f2f008 */
[----:B0-----:R-:W-:Y:S05]  /*ebd0*/  @P1 BRA `(.L_x_287) ;  /* 0x0000000000041947 */ /* 0x001fea0003800000 */
[----:B------:R-:W-:Y:S01]  /*ebe0*/  BPT.TRAP 0x1 ;  /* 0x000000040000795c */ /* 0x000fe20000300000 */
.L_x_287:
[----:B------:R-:W-:Y:S05]  /*ebf0*/  @P0 BRA `(.L_x_288) ;  /* 0x0000000000040947 */ /* 0x000fea0003800000 */
[----:B------:R-:W-:Y:S01]  /*ec00*/  BPT.TRAP 0x1 ;  /* 0x000000040000795c */ /* 0x000fe20000300000 */
.L_x_288:
[----:B------:R-:W-:Y:S01]  /*ec10*/  R2UR UR7, R7 ;  /* 0x00000000070772ca */ /* 0x000fe200000e0000 */
[C---:B-1----:R-:W-:Y:S01]  /*ec20*/  IMAD R5, R4.reuse, 0xf000, R9 ;  /* 0x0000f00004057824 */ /* 0x042fe200078e0209 */
[----:B------:R-:W-:Y:S01]  /*ec30*/  R2UR UR26, R13 ;  /* 0x000000000d1a72ca */ /* 0x000fe200000e0000 */
[----:B------:R-:W-:Y:S01]  /*ec40*/  IMAD R7, R4, 0x4000, R7 ;  /* 0x0000400004077824 */ /* 0x000fe200078e0207 */
[----:B------:R-:W-:Y:S01]  /*ec50*/  R2UR UR25, R12 ;  /* 0x000000000c1972ca */ /* 0x000fe200000e0000 */
[----:B------:R-:W-:Y:S01]  /*ec60*/  VIADD R14, R14, 0xffffffff ;  /* 0xffffffff0e0e7836 */ /* 0x000fe20000000000 */
[----:B------:R-:W-:Y:S01]  /*ec70*/  R2UR UR32, R5 ;  /* 0x00000000052072ca */ /* 0x000fe200000e0000 */
[----:B------:R-:W-:Y:S01]  /*ec80*/  UIADD3 UR14, UP0, UR30, 0xf0, URZ ;  /* 0x000000f01e0e7890 */ /* 0x000fe2000ff1e03f */
[----:B------:R-:W-:Y:S01]  /*ec90*/  R2UR UR16, R7 ;  /* 0x00000000071072ca */ /* 0x000fe200000e0000 */
[----:B------:R-:W-:Y:S01]  /*eca0*/  UIADD3 UR44, UP1, UR30, 0x1f0, URZ ;  /* 0x000001f01e2c7890 */ /* 0x000fe2000ff3e03f */
[----:B------:R-:W-:Y:S01]  /*ecb0*/  R2UR UR28, R2 ;  /* 0x00000000021c72ca */ /* 0x000fe200000e0000 */
[----:B------:R-:W-:Y:S01]  /*ecc0*/  UIADD3.X UR15, URZ, UR31, URZ, UP0, !UPT ;  /* 0x0000001f3f0f7290 */ /* 0x000fe200087fe43f */
[----:B------:R-:W-:Y:S01]  /*ecd0*/  R2UR UR27, R19 ;  /* 0x00000000131b72ca */ /* 0x000fe200000e0000 */
[----:B------:R-:W-:Y:S01]  /*ece0*/  UIADD3.X UR45, URZ, UR31, URZ, UP1, !UPT ;  /* 0x0000001f3f2d7290 */ /* 0x000fe20008ffe43f */
[----:B------:R-:W-:Y:S01]  /*ecf0*/  R2UR UR35, R18 ;  /* 0x00000000122372ca */ /* 0x000fe200000e0000 */
[----:B------:R-:W-:Y:S01]  /*ed00*/  UIADD3 UR18, UR26, 0x80, URZ ;  /* 0x000000801a127890 */ /* 0x000fe2000fffe03f */
[----:B------:R-:W-:Y:S01]  /*ed10*/  ISETP.GT.AND P2, PT, R14, 0x1, PT ;  /* 0x000000010e00780c */ /* 0x000fe20003f44270 */
[----:B------:R-:W-:Y:S01]  /*ed20*/  VIADD R4, R4, 0x1 ;  /* 0x0000000104047836 */ /* 0x000fe20000000000 */
[----:B------:R-:W-:Y:S01]  /*ed30*/  UMOV UR22, 0x0 ;  /* 0x0000000000167882 */ /* 0x000fe20000000000 */
[----:B------:R-:W-:Y:S01]  /*ed40*/  UIADD3 UR32, UR7, UR32, URZ ;  /* 0x0000002007207290 */ /* 0x000fe2000fffe03f */
[----:B------:R-:W-:Y:S01]  /*ed50*/  VIADD R13, R13, 0x100 ;  /* 0x000001000d0d7836 */ /* 0x000fe20000000000 */
[----:B------:R-:W-:Y:S01]  /*ed60*/  UIADD3 UR24, UR16, 0x100, URZ ;  /* 0x0000010010187890 */ /* 0x000fe2000fffe03f */
[----:B------:R-:W-:Y:S01]  /*ed70*/  ISETP.NE.AND P1, PT, R4, 0x2, PT ;  /* 0x000000020400780c */ /* 0x000fe20003f25270 */
[----:B------:R-:W-:-:S02]  /*ed80*/  UIADD3 UR16, UR16, 0x2100, URZ ;  /* 0x0000210010107890 */ /* 0x000fc4000fffe03f */
[----:B------:R-:W-:Y:S01]  /*ed90*/  UIADD3 UR8, UR32, 0x7800, URZ ;  /* 0x0000780020087890 */ /* 0x000fe2000fffe03f */
[----:B------:R-:W-:Y:S01]  /*eda0*/  SEL R6, RZ, 0x1, P1 ;  /* 0x00000001ff067807 */ /* 0x000fe20000800000 */
[----:B------:R-:W-:Y:S01]  /*edb0*/  UMOV UR23, 0x10000000 ;  /* 0x1000000000177882 */ /* 0x000fe20000000000 */
[----:B------:R-:W-:Y:S01]  /*edc0*/  UMOV UR17, UR25 ;  /* 0x0000001900117c82 */ /* 0x000fe20008000000 */
[----:B------:R-:W-:Y:S01]  /*edd0*/  UMOV UR20, UR28 ;  /* 0x0000001c00147c82 */ /* 0x000fe20008000000 */
[----:B------:R-:W-:Y:S01]  /*ede0*/  UMOV UR19, UR27 ;  /* 0x0000001b00137c82 */ /* 0x000fe20008000000 */
[----:B------:R-:W-:Y:S01]  /*edf0*/  UMOV UR29, 0x30000 ;  /* 0x00030000001d7882 */ /* 0x000fe20000000000 */
[----:B------:R-:W-:Y:S01]  /*ee00*/  UMOV UR33, UR25 ;  /* 0x0000001900217c82 */ /* 0x000fe20008000000 */
[----:B------:R-:W-:Y:S01]  /*ee10*/  UMOV UR34, UR26 ;  /* 0x0000001a00227c82 */ /* 0x000fe20008000000 */
[----:B------:R-:W-:Y:S01]  /*ee20*/  UMOV UR36, UR28 ;  /* 0x0000001c00247c82 */ /* 0x000fe20008000000 */
[----:B------:R0:W-:Y:S01]  /*ee30*/  UTMALDG.3D [UR24], [UR14], desc[UR22] ;  /* 0x000016180e0075b4 */ /* 0x0001e20008011000 */
[----:B------:R-:W-:Y:S01]  /*ee40*/  UMOV UR9, UR25 ;  /* 0x0000001900097c82 */ /* 0x000fe20008000000 */
[----:B------:R-:W-:Y:S01]  /*ee50*/  UMOV UR12, UR28 ;  /* 0x0000001c000c7c82 */ /* 0x000fe20008000000 */
[----:B------:R-:W-:Y:S01]  /*ee60*/  UMOV UR11, UR35 ;  /* 0x00000023000b7c82 */ /* 0x000fe20008000000 */
[----:B------:R-:W-:Y:S01]  /*ee70*/  UMOV UR10, UR18 ;  /* 0x00000012000a7c82 */ /* 0x000fe20008000000 */
[----:B------:R-:W-:-:S02]  /*ee80*/  LOP3.LUT R3, R3, R6, RZ, 0x3c, !PT ;  /* 0x0000000603037212 */ /* 0x000fc400078e3cff */
[----:B------:R-:W-:Y:S01]  /*ee90*/  SEL R4, R4, RZ, P1 ;  /* 0x000000ff04047207 */ /* 0x000fe20000800000 */
[----:B------:R0:W-:Y:S01]  /*eea0*/  UTMALDG.3D [UR16], [UR14], desc[UR22] ;  /* 0x000016100e0075b4 */ /* 0x0001e20008011000 */
[----:B------:R0:W-:Y:S01]  /*eeb0*/  UTMALDG.3D.MULTICAST [UR32], [UR44], UR29, desc[UR22] ;  /* 0x000016202c0073b4 */ /* 0x0001e2000801181d */
[----:B------:R0:W-:Y:S02]  /*eec0*/  UTMALDG.3D.MULTICAST [UR8], [UR44], UR29, desc[UR22] ;  /* 0x000016082c0073b4 */ /* 0x0001e4000801181d */
[----:B0-----:R-:W-:Y:S05]  /*eed0*/  @P2 BRA `(.L_x_289) ;  /* 0xfffffffc000c2947 */ /* 0x001fea000383ffff */
.L_x_285:
[----:B------:R-:W-:Y:S05]  /*eee0*/  BSYNC B1 ;  /* 0x0000000000017941 */ /* 0x000fea0003800000 */
.L_x_284:
[----:B------:R-:W-:Y:S01]  /*eef0*/  LOP3.LUT P4, RZ, R10, 0xff, RZ, 0xc0, !PT ;  /* 0x000000ff0aff7812 */ /* 0x000fe2000788c0ff */
[----:B------:R-:W-:Y:S01]  /*ef00*/  VIADD R8, R8, UR37 ;  /* 0x0000002508087c36 */ /* 0x000fe20008000000 */
[----:B------:R-:W-:Y:S01]  /*ef10*/  ULDC.64 UR8, c[0x0][0x650] ;  /* 0x0001940000087ab9 */ /* 0x000fe20000000a00 */
[----:B------:R-:W-:Y:S01]  /*ef20*/  BSSY B1, `(.L_x_290) ;  /* 0x0000071000017945 */ /* 0x000fe20003800000 */
[----:B------:R-:W-:Y:S01]  /*ef30*/  IMAD.MOV.U32 R19, RZ, RZ, -0x1 ;  /* 0xffffffffff137424 */ /* 0x000fe200078e00ff */
[----:B------:R-:W-:Y:S01]  /*ef40*/  PRMT R10, RZ, 0x7610, R10 ;  /* 0x00007610ff0a7816 */ /* 0x000fe2000000000a */
[----:B------:R-:W-:Y:S01]  /*ef50*/  IMAD.MOV.U32 R18, RZ, RZ, -0x1 ;  /* 0xffffffffff127424 */ /* 0x000fe200078e00ff */
[C---:B------:R-:W-:Y:S02]  /*ef60*/  ISETP.GT.U32.AND P1, PT, R8.reuse, 0x1, PT ;  /* 0x000000010800780c */ /* 0x040fe40003f24070 */
[----:B------:R-:W-:Y:S02]  /*ef70*/  SHF.R.U32.HI R2, RZ, 0x1, R8 ;  /* 0x00000001ff027819 */ /* 0x000fe40000011608 */
[----:B------:R-:W-:-:S02]  /*ef80*/  LOP3.LUT R8, R8, 0x1, RZ, 0xc0, !PT ;  /* 0x0000000108087812 */ /* 0x000fc400078ec0ff */
[----:B------:R-:W0:Y:S01]  /*ef90*/  @P4 S2R R4, SR_CgaCtaId ;  /* 0x0000000000044919 */ /* 0x000e220000008800 */
[----:B------:R-:W-:Y:S02]  /*efa0*/  @P4 MOV R3, 0x400 ;  /* 0x0000040000034802 */ /* 0x000fe40000000f00 */
[----:B------:R-:W-:-:S04]  /*efb0*/  LOP3.LUT R2, R2, 0x1, RZ, 0xc0, !PT ;  /* 0x0000000102027812 */ /* 0x000fc800078ec0ff */
[----:B------:R-:W-:Y:S02]  /*efc0*/  ISETP.NE.U32.AND P2, PT, R2, 0x1, PT ;  /* 0x000000010200780c */ /* 0x000fe40003f45070 */
[----:B0-----:R-:W-:Y:S01]  /*efd0*/  @P4 LEA R3, R4, R3, 0x18 ;  /* 0x0000000304034211 */ /* 0x001fe200078ec0ff */
[----:B------:R-:W-:-:S03]  /*efe0*/  IMAD.U32 R4, RZ, RZ, UR37 ;  /* 0x00000025ff047e24 */ /* 0x000fc6000f8e00ff */
[----:B------:R0:W-:Y:S01]  /*eff0*/  @P4 SYNCS.ARRIVE.TRANS64.A1T0 RZ, [R3+URZ+0x58], RZ ;  /* 0x000058ff03ff49a7 */ /* 0x0001e2000810003f */
[----:B------:R-:W-:Y:S02]  /*f000*/  IADD3 R16, P4, R16, UR38, RZ ;  /* 0x0000002610107c10 */ /* 0x000fe4000ff9e0ff */
[----:B------:R-:W-:Y:S02]  /*f010*/  ISETP.LT.U32.AND P1, PT, R4, 0x2, P1 ;  /* 0x000000020400780c */ /* 0x000fe40000f21070 */
[----:B------:R-:W-:Y:S02]  /*f020*/  IADD3.X R17, R17, UR41, RZ, P4, !PT ;  /* 0x0000002911117c10 */ /* 0x000fe4000a7fe4ff */
[----:B------:R-:W-:Y:S02]  /*f030*/  ISETP.GE.U32.AND P4, PT, R16, UR8, PT ;  /* 0x0000000810007c0c */ /* 0x000fe4000bf86070 */
[----:B0-----:R-:W-:Y:S02]  /*f040*/  SEL R3, RZ, 0x1, !P1 ;  /* 0x00000001ff037807 */ /* 0x001fe40004800000 */
[----:B------:R-:W-:-:S02]  /*f050*/  ISETP.GE.U32.AND.EX P1, PT, R17, UR9, PT, P4 ;  /* 0x0000000911007c0c */ /* 0x000fc4000bf26140 */
[----:B------:R-:W-:-:S04]  /*f060*/  ISETP.GT.U32.AND P2, PT, R4, 0x1, !P2 ;  /* 0x000000010400780c */ /* 0x000fc80005744070 */
[----:B------:R-:W-:-:S04]  /*f070*/  SEL R2, RZ, 0x1, !P2 ;  /* 0x00000001ff027807 */ /* 0x000fc80005000000 */
[--C-:B------:R-:W-:Y:S01]  /*f080*/  LOP3.LUT R0, R2, R0, R3.reuse, 0x96, !PT ;  /* 0x0000000002007212 */ /* 0x100fe200078e9603 */
[----:B------:R-:W-:Y:S01]  /*f090*/  IMAD.MOV.U32 R2, RZ, RZ, -0x1 ;  /* 0xffffffffff027424 */ /* 0x000fe200078e00ff */
[----:B------:R-:W-:Y:S01]  /*f0a0*/  PRMT R3, RZ, 0x7610, R3 ;  /* 0x00007610ff037816 */ /* 0x000fe20000000003 */
[----:B------:R-:W-:Y:S06]  /*f0b0*/  @P1 BRA `(.L_x_291) ;  /* 0x00000004005c1947 */ /* 0x000fec0003800000 */
[----:B------:R-:W0:Y:S01]  /*f0c0*/  S2UR UR7, SR_CTAID.X ;  /* 0x00000000000779c3 */ /* 0x000e220000002500 */
[----:B------:R-:W-:Y:S01]  /*f0d0*/  ULDC.64 UR8, c[0x0][0x628] ;  /* 0x00018a0000087ab9 */ /* 0x000fe20000000a00 */
[----:B------:R-:W-:Y:S01]  /*f0e0*/  ULDC UR10, c[0x0][0x150] ;  /* 0x00005400000a7ab9 */ /* 0x000fe20000000800 */
[----:B------:R-:W-:Y:S01]  /*f0f0*/  ISETP.NE.U32.AND P1, PT, RZ, UR8, PT ;  /* 0x00000008ff007c0c */ /* 0x000fe2000bf25070 */
[----:B------:R-:W-:Y:S01]  /*f100*/  ULDC UR11, c[0x0][0x630] ;  /* 0x00018c00000b7ab9 */ /* 0x000fe20000000800 */
[----:B------:R-:W-:Y:S01]  /*f110*/  ULDC UR14, c[0x0][0x154] ;  /* 0x00005500000e7ab9 */ /* 0x000fe20000000800 */
[----:B------:R-:W-:Y:S01]  /*f120*/  IMAD.MOV.U32 R2, RZ, RZ, R16 ;  /* 0x000000ffff027224 */ /* 0x000fe200078e0010 */
[----:B------:R-:W-:Y:S01]  /*f130*/  ISETP.NE.AND.EX P1, PT, RZ, UR9, PT, P1 ;  /* 0x00000009ff007c0c */ /* 0x000fe2000bf25310 */
[----:B------:R-:W1:Y:S01]  /*f140*/  S2UR UR12, SR_CTAID.Y ;  /* 0x00000000000c79c3 */ /* 0x000e620000002600 */
[----:B0-----:R-:W-:-:S05]  /*f150*/  I2FP.F32.U32 R3, UR7 ;  /* 0x0000000700037c45 */ /* 0x001fca0008201000 */
[----:B------:R-:W-:Y:S01]  /*f160*/  FMUL R14, R3, UR10 ;  /* 0x0000000a030e7c20 */ /* 0x000fe20008400000 */
[----:B------:R-:W-:-:S05]  /*f170*/  IMAD.MOV.U32 R3, RZ, RZ, R17 ;  /* 0x000000ffff037224 */ /* 0x000fca00078e0011 */
[----:B------:R-:W-:Y:S05]  /*f180*/  @!P1 BRA `(.L_x_292) ;  /* 0x0000000000289947 */ /* 0x000fea0003800000 */
[----:B------:R-:W-:Y:S02]  /*f190*/  ULDC UR10, c[0x0][0x634] ;  /* 0x00018d00000a7ab9 */ /* 0x000fe40000000800 */
[----:B------:R-:W-:-:S05]  /*f1a0*/  IADD3 R7, P1, R16, UR10, RZ ;  /* 0x0000000a10077c10 */ /* 0x000fca000ff3e0ff */
[----:B------:R-:W-:-:S04]  /*f1b0*/  IMAD.X R13, RZ, RZ, R17, P1 ;  /* 0x000000ffff0d7224 */ /* 0x000fc800008e0611 */
[----:B------:R-:W-:-:S04]  /*f1c0*/  IMAD.WIDE.U32 R4, R13, UR8, RZ ;  /* 0x000000080d047c25 */ /* 0x000fc8000f8e00ff */
[----:B------:R-:W-:-:S04]  /*f1d0*/  IMAD.WIDE.U32 R4, P1, R7, UR9, R4 ;  /* 0x0000000907047c25 */ /* 0x000fc8000f820004 */
[----:B------:R-:W-:-:S04]  /*f1e0*/  IMAD.WIDE.U32 R6, R7, UR8, RZ ;  /* 0x0000000807067c25 */ /* 0x000fc8000f8e00ff */
[----:B------:R-:W-:Y:S01]  /*f1f0*/  IMAD.X R3, RZ, RZ, RZ, P1 ;  /* 0x000000ffff037224 */ /* 0x000fe200008e06ff */
[----:B------:R-:W-:Y:S01]  /*f200*/  IADD3 RZ, P1, R7, R4, RZ ;  /* 0x0000000407ff7210 */ /* 0x000fe20007f3e0ff */
[----:B------:R-:W-:-:S04]  /*f210*/  IMAD.MOV.U32 R2, RZ, RZ, R5 ;  /* 0x000000ffff027224 */ /* 0x000fc800078e0005 */
[----:B------:R-:W-:-:S08]  /*f220*/  IMAD.WIDE.U32.X R2, R13, UR9, R2, P1 ;  /* 0x000000090d027c25 */ /* 0x000fd000088e0402 */
.L_x_292:
[--C-:B------:R-:W-:Y:S01]  /*f230*/  SHF.R.U64 R12, R2, UR11, R3.reuse ;  /* 0x0000000b020c7c19 */ /* 0x100fe20008001203 */
[----:B------:R-:W0:Y:S01]  /*f240*/  F2I.U32.TRUNC.NTZ R14, R14 ;  /* 0x0000000e000e7305 */ /* 0x000e22000020f000 */
[----:B------:R-:W-:Y:S01]  /*f250*/  SHF.R.U32.HI R2, RZ, UR11, R3 ;  /* 0x0000000bff027c19 */ /* 0x000fe20008011603 */
[----:B------:R-:W-:Y:S01]  /*f260*/  ULDC.64 UR8, c[0x0][0x620] ;  /* 0x0001880000087ab9 */ /* 0x000fe20000000a00 */
[----:B------:R-:W-:Y:S01]  /*f270*/  IADD3 R5, P1, RZ, -R12, RZ ;  /* 0x8000000cff057210 */ /* 0x000fe20007f3e0ff */
[----:B------:R-:W2:Y:S01]  /*f280*/  LDC R13, c[0x0][0x610] ;  /* 0x00018400ff0d7b82 */ /* 0x000ea20000000800 */
[----:B-1----:R-:W-:Y:S01]  /*f290*/  I2FP.F32.U32 R4, UR12 ;  /* 0x0000000c00047c45 */ /* 0x002fe20008201000 */
[----:B------:R-:W-:Y:S01]  /*f2a0*/  ULDC UR11, c[0x0][0x658] ;  /* 0x00019600000b7ab9 */ /* 0x000fe20000000800 */
[----:B------:R-:W-:Y:S01]  /*f2b0*/  ULDC UR16, c[0x0][0x648] ;  /* 0x0001920000107ab9 */ /* 0x000fe20000000800 */
[----:B------:R-:W-:Y:S02]  /*f2c0*/  IMAD.X R2, RZ, RZ, ~R2, P1 ;  /* 0x000000ffff027224 */ /* 0x000fe400008e0e02 */
[----:B------:R-:W-:Y:S01]  /*f2d0*/  FMUL R6, R4, UR14 ;  /* 0x0000000e04067c20 */ /* 0x000fe20008400000 */
[----:B------:R-:W-:Y:S01]  /*f2e0*/  ULDC.64 UR14, c[0x0][0x640] ;  /* 0x00019000000e7ab9 */ /* 0x000fe20000000a00 */
[----:B------:R-:W-:Y:S01]  /*f2f0*/  IMAD R4, R2, UR8, RZ ;  /* 0x0000000802047c24 */ /* 0x000fe2000f8e02ff */
[----:B------:R-:W-:Y:S01]  /*f300*/  ISETP.NE.U32.AND P1, PT, RZ, UR14, PT ;  /* 0x0000000eff007c0c */ /* 0x000fe2000bf25070 */
[C---:B------:R-:W-:Y:S01]  /*f310*/  IMAD.WIDE.U32 R2, R5.reuse, UR8, R16 ;  /* 0x0000000805027c25 */ /* 0x040fe2000f8e0010 */
[----:B0-----:R-:W-:Y:S01]  /*f320*/  R2UR UR8, R14 ;  /* 0x000000000e0872ca */ /* 0x001fe200000e0000 */
[----:B------:R-:W0:Y:S01]  /*f330*/  F2I.U32.TRUNC.NTZ R6, R6 ;  /* 0x0000000600067305 */ /* 0x000e22000020f000 */
[----:B------:R-:W-:Y:S01]  /*f340*/  ISETP.NE.AND.EX P1, PT, RZ, UR15, PT, P1 ;  /* 0x0000000fff007c0c */ /* 0x000fe2000bf25310 */
[----:B------:R-:W-:Y:S01]  /*f350*/  IMAD R5, R5, UR9, R4 ;  /* 0x0000000905057c24 */ /* 0x000fe2000f8e0204 */
[----:B------:R-:W-:-:S03]  /*f360*/  ULDC UR9, c[0x0][0x618] ;  /* 0x0001860000097ab9 */ /* 0x000fc60000000800 */
[----:B------:R-:W-:-:S05]  /*f370*/  IMAD.IADD R3, R3, 0x1, R5 ;  /* 0x0000000103037824 */ /* 0x000fca00078e0205 */
[--C-:B------:R-:W-:Y:S02]  /*f380*/  SHF.R.U64 R14, R2, UR9, R3.reuse ;  /* 0x00000009020e7c19 */ /* 0x100fe40008001203 */
[----:B------:R-:W-:Y:S01]  /*f390*/  SHF.R.U32.HI R3, RZ, UR9, R3 ;  /* 0x00000009ff037c19 */ /* 0x000fe20008011603 */
[----:B------:R-:W-:Y:S01]  /*f3a0*/  ULDC UR9, c[0x0][0x608] ;  /* 0x0001820000097ab9 */ /* 0x000fe20000000800 */
[----:B0-----:R-:W-:Y:S02]  /*f3b0*/  R2UR UR10, R6 ;  /* 0x00000000060a72ca */ /* 0x001fe400000e0000 */
[--C-:B------:R-:W-:Y:S02]  /*f3c0*/  SHF.R.U64 R18, R14, UR9, R3.reuse ;  /* 0x000000090e127c19 */ /* 0x100fe40008001203 */
[----:B------:R-:W-:Y:S01]  /*f3d0*/  SHF.R.U32.HI R3, RZ, UR9, R3 ;  /* 0x00000009ff037c19 */ /* 0x000fe20008011603 */
[----:B------:R-:W-:-:S03]  /*f3e0*/  UIADD3 UR9, -UR8, URZ, URZ ;  /* 0x0000003f08097290 */ /* 0x000fc6000fffe13f */
[--C-:B------:R-:W-:Y:S01]  /*f3f0*/  SHF.R.U64 R20, R18, UR11, R3.reuse ;  /* 0x0000000b12147c19 */ /* 0x100fe20008001203 */
[----:B------:R-:W-:Y:S01]  /*f400*/  ULDC UR8, c[0x0][0x144] ;  /* 0x0000510000087ab9 */ /* 0x000fe20000000800 */
[----:B------:R-:W-:-:S03]  /*f410*/  SHF.R.U32.HI R3, RZ, UR11, R3 ;  /* 0x0000000bff037c19 */ /* 0x000fc60008011603 */
[----:B------:R-:W-:Y:S01]  /*f420*/  IMAD.MOV.U32 R2, RZ, RZ, R20 ;  /* 0x000000ffff027224 */ /* 0x000fe200078e0014 */
[----:B------:R-:W-:Y:S06]  /*f430*/  @!P1 BRA `(.L_x_293) ;  /* 0x0000000000289947 */ /* 0x000fec0003800000 */
        /* <DEDUP_REMOVED lines=10> */
.L_x_293:
[----:B------:R-:W-:Y:S01]  /*f4e0*/  UISETP.NE.AND UP0, UPT, UR40, URZ, UPT ;  /* 0x0000003f2800728c */ /* 0x000fe2000bf05270 */
[----:B------:R-:W-:Y:S01]  /*f4f0*/  SHF.R.U64 R3, R2, UR16, R3 ;  /* 0x0000001002037c19 */ /* 0x000fe20008001203 */
[----:B------:R-:W-:Y:S01]  /*f500*/  UIADD3 UR10, -UR10, URZ, URZ ;  /* 0x0000003f0a0a7290 */ /* 0x000fe2000fffe13f */
[----:B------:R-:W-:Y:S01]  /*f510*/  LOP3.LUT R2, R18, UR6, RZ, 0xc0, !PT ;  /* 0x0000000612027c12 */ /* 0x000fe2000f8ec0ff */
[----:B------:R-:W-:Y:S02]  /*f520*/  UIMAD UR7, UR8, UR9, UR7 ;  /* 0x00000009080772a4 */ /* 0x000fe4000f8e0207 */
[----:B------:R-:W-:Y:S01]  /*f530*/  IMAD.MOV R5, RZ, RZ, -R3 ;  /* 0x000000ffff057224 */ /* 0x000fe200078e0a03 */
[----:B------:R-:W-:Y:S01]  /*f540*/  ULDC UR8, c[0x0][0x148] ;  /* 0x0000520000087ab9 */ /* 0x000fe20000000800 */
[----:B------:R-:W-:Y:S01]  /*f550*/  IMAD R4, R3, UR5, R2 ;  /* 0x0000000503047c24 */ /* 0x000fe2000f8e0202 */
[----:B------:R-:W-:Y:S02]  /*f560*/  LOP3.LUT R3, R14, UR4, RZ, 0xc0, !PT ;  /* 0x000000040e037c12 */ /* 0x000fe4000f8ec0ff */
[----:B------:R-:W-:Y:S01]  /*f570*/  @UP0 UIMAD UR7, UR8, UR10, UR12 ;  /* 0x0000000a080702a4 */ /* 0x000fe2000f8e020c */
[----:B------:R-:W-:-:S02]  /*f580*/  PLOP3.LUT P1, PT, PT, PT, UP0, 0x80, 0x0 ;  /* 0x000000000000781c */ /* 0x000fc40003f2f008 */
[----:B------:R-:W-:Y:S02]  /*f590*/  ULDC UR8, c[0x0][0x638] ;  /* 0x00018e0000087ab9 */ /* 0x000fe40000000800 */
[----:B------:R-:W-:Y:S02]  /*f5a0*/  IMAD R2, R5, UR8, R20 ;  /* 0x0000000805027c24 */ /* 0x000fe4000f8e0214 */
[----:B--2---:R-:W-:Y:S01]  /*f5b0*/  IMAD R13, R4, R13, UR7 ;  /* 0x00000007040d7e24 */ /* 0x004fe2000f8e020d */
[----:B------:R-:W-:Y:S01]  /*f5c0*/  ULDC UR7, c[0x0][0x600] ;  /* 0x0001800000077ab9 */ /* 0x000fe20000000800 */
[----:B------:R-:W-:Y:S02]  /*f5d0*/  IMAD.MOV.U32 R4, RZ, RZ, 0x1 ;  /* 0x00000001ff047424 */ /* 0x000fe400078e00ff */
[----:B------:R-:W-:-:S03]  /*f5e0*/  IMAD R2, R2, UR7, R3 ;  /* 0x0000000702027c24 */ /* 0x000fc6000f8e0203 */
[----:B------:R-:W-:Y:S02]  /*f5f0*/  PRMT R3, R4, 0x7610, R3 ;  /* 0x0000761004037816 */ /* 0x000fe40000000003 */
[----:B------:R-:W-:Y:S02]  /*f600*/  SEL R18, R2, R13, !P1 ;  /* 0x0000000d02127207 */ /* 0x000fe40004800000 */
[----:B------:R-:W-:Y:S01]  /*f610*/  SEL R19, R13, R2, !P1 ;  /* 0x000000020d137207 */ /* 0x000fe20004800000 */
[----:B------:R-:W-:-:S07]  /*f620*/  IMAD.MOV.U32 R2, RZ, RZ, R12 ;  /* 0x000000ffff027224 */ /* 0x000fce00078e000c */
.L_x_291:
[----:B------:R-:W-:Y:S05]  /*f630*/  BSYNC B1 ;  /* 0x0000000000017941 */ /* 0x000fea0003800000 */
.L_x_290:
[----:B------:R-:W-:-:S13]  /*f640*/  LOP3.LUT P1, RZ, R3, 0xff, RZ, 0xc0, !PT ;  /* 0x000000ff03ff7812 */ /* 0x000fda000782c0ff */
[----:B------:R-:W-:Y:S05]  /*f650*/  @P1 BRA `(.L_x_294) ;  /* 0xfffffff000f41947 */ /* 0x000fea000383ffff */
[----:B------:R-:W-:Y:S05]  /*f660*/  BSYNC B0 ;  /* 0x0000000000007941 */ /* 0x000fea0003800000 */
.L_x_282:
[----:B------:R-:W-:-:S03]  /*f670*/  UMOV UR7, 0xffffffff ;  /* 0xffffffff00077882 */ /* 0x000fc60000000000 */
[----:B------:R-:W-:Y:S05]  /*f680*/  BRA.DIV UR7, `(.L_x_295) ;  /* 0x0000000207fc7947 */ /* 0x000fea000b800000 */
[----:B------:R-:W-:-:S13]  /*f690*/  ELECT P6, URZ, PT ;  /* 0x00000000003f782f */ /* 0x000fda00038c0000 */
.L_x_309:
[----:B------:R-:W-:Y:S04]  /*f6a0*/  BSSY B0, `(.L_x_296) ;  /* 0x000001a000007945 */ /* 0x000fe80003800000 */
[----:B------:R-:W-:Y:S05]  /*f6b0*/  @!P6 BRA `(.L_x_297) ;  /* 0x000000000060e947 */ /* 0x000fea0003800000 */
[----:B------:R-:W-:-:S04]  /*f6c0*/  ULOP3.LUT UR7, UR42, 0x2, URZ, 0xfc, !UPT ;  /* 0x000000022a077892 */ /* 0x000fc8000f8efc3f */
[----:B------:R-:W-:-:S06]  /*f6d0*/  UISETP.NE.AND UP0, UPT, UR7, 0x3, UPT ;  /* 0x000000030700788c */ /* 0x000fcc000bf05270 */
[----:B------:R-:W-:-:S13]  /*f6e0*/  PLOP3.LUT P0, PT, PT, PT, UP0, 0x80, 0x0 ;  /* 0x000000000000781c */ /* 0x000fda0003f0f008 */
[----:B------:R-:W-:Y:S05]  /*f6f0*/  @!P0 BRA `(.L_x_298) ;  /* 0x0000000000048947 */ /* 0x000fea0003800000 */
[----:B------:R-:W-:Y:S01]  /*f700*/  BPT.TRAP 0x1 ;  /* 0x000000040000795c */ /* 0x000fe20000300000 */
.L_x_298:
[----:B------:R-:W0:Y:S01]  /*f710*/  S2R R3, SR_CgaCtaId ;  /* 0x0000000000037919 */ /* 0x000e220000008800 */
[----:B------:R-:W-:-:S04]  /*f720*/  MOV R2, 0x400 ;  /* 0x0000040000027802 */ /* 0x000fc80000000f00 */
[----:B0-----:R-:W-:Y:S02]  /*f730*/  LEA R3, R3, R2, 0x18 ;  /* 0x0000000203037211 */ /* 0x001fe400078ec0ff */
[----:B------:R-:W-:-:S03]  /*f740*/  SHF.L.U32 R2, R0, 0x1f, RZ ;  /* 0x0000001f00027819 */ /* 0x000fc600000006ff */
[----:B------:R-:W-:-:S04]  /*f750*/  VIADD R3, R3, 0x10 ;  /* 0x0000001003037836 */ /* 0x000fc80000000000 */
[C---:B------:R-:W-:Y:S02]  /*f760*/  IMAD R7, R8.reuse, 0x8, R3 ;  /* 0x0000000808077824 */ /* 0x040fe400078e0203 */
[----:B------:R-:W-:Y:S02]  /*f770*/  VIADD R8, R8, 0x1 ;  /* 0x0000000108087836 */ /* 0x000fe40000000000 */
[----:B------:R-:W0:Y:S03]  /*f780*/  SYNCS.PHASECHK.TRANS64.TRYWAIT P0, [R7+URZ], R2 ;  /* 0x00000002070075a7 */ /* 0x000e26000800017f */
[----:B------:R-:W-:-:S04]  /*f790*/  ISETP.NE.AND P1, PT, R8, 0x2, PT ;  /* 0x000000020800780c */ /* 0x000fc80003f25270 */
[----:B------:R-:W-:Y:S02]  /*f7a0*/  SEL R5, RZ, 0x1, P1 ;  /* 0x00000001ff057807 */ /* 0x000fe40000800000 */
[----:B------:R-:W-:Y:S02]  /*f7b0*/  SEL R8, R8, RZ, P1 ;  /* 0x000000ff08087207 */ /* 0x000fe40000800000 */
[----:B------:R-:W-:Y:S01]  /*f7c0*/  LOP3.LUT R0, R0, R5, RZ, 0x3c, !PT ;  /* 0x0000000500007212 */ /* 0x000fe200078e3cff */
[----:B0-----:R-:W-:Y:S06]  /*f7d0*/  @!P0 BRA `(.L_x_299) ;  /* 0x0000000000c88947 */ /* 0x001fec0003800000 */
.L_x_310:
[----:B------:R-:W-:Y:S01]  /*f7e0*/  IMAD R3, R8, 0x8, R3 ;  /* 0x0000000808037824 */ /* 0x000fe200078e0203 */
[----:B------:R-:W-:-:S07]  /*f7f0*/  SHF.L.U32 R0, R0, 0x1f, RZ ;  /* 0x0000001f00007819 */ /* 0x000fce00000006ff */
.L_x_300:
[----:B-1----:R1:W2:Y:S02]  /*f800*/  SYNCS.PHASECHK.TRANS64.TRYWAIT P0, [R3+URZ], R0 ;  /* 0x00000000030075a7 */ /* 0x0022a4000800017f */
[----:B--2---:R-:W-:Y:S05]  /*f810*/  @!P0 NANOSLEEP.SYNCS 0x989680 ;  /* 0x009896800000895d */ /* 0x004fea0003900000 */
[----:B------:R-:W2:Y:S02]  /*f820*/  @!P0 SYNCS.PHASECHK.TRANS64 P0, [R3+URZ], R0 ;  /* 0x00000000030085a7 */ /* 0x000ea4000800007f */
[----:B--2---:R-:W-:Y:S05]  /*f830*/  @!P0 BRA `(.L_x_300) ;  /* 0xfffffffc00f08947 */ /* 0x004fea000383ffff */
.L_x_297:
[----:B------:R-:W-:Y:S05]  /*f840*/  BSYNC B0 ;  /* 0x0000000000007941 */ /* 0x000fea0003800000 */
.L_x_296:
[----:B------:R-:W-:Y:S05]  /*f850*/  EXIT ;  /* 0x000000000000794d */ /* 0x000fea0003800000 */
.L_x_18:
[----:B0-----:R0:W1:Y:S02]  /*f860*/  SYNCS.PHASECHK.TRANS64.TRYWAIT P0, [R151+URZ], R0 ;  /* 0x00000000970075a7 */ /* 0x001064000800017f */
[----:B-1----:R-:W-:Y:S05]  /*f870*/  @!P0 NANOSLEEP.SYNCS 0x989680 ;  /* 0x009896800000895d */ /* 0x002fea0003900000 */
[----:B------:R-:W1:Y:S02]  /*f880*/  @!P0 SYNCS.PHASECHK.TRANS64 P0, [R151+URZ], R0 ;  /* 0x00000000970085a7 */ /* 0x000e64000800007f */
[----:B-1----:R-:W-:Y:S05]  /*f890*/  @!P0 BRA `(.L_x_18) ;  /* 0xfffffffc00f08947 */ /* 0x002fea000383ffff */
[----:B------:R-:W-:Y:S05]  /*f8a0*/  BRA `(.L_x_301) ;  /* 0xffffff1c00b47947 */ /* 0x000fea000383ffff */
.L_x_23:
[----:B-1----:R1:W2:Y:S02]  /*f8b0*/  SYNCS.PHASECHK.TRANS64.TRYWAIT P1, [R3+URZ], R0 ;  /* 0x00000000030075a7 */ /* 0x0022a4000802017f */
[----:B--2---:R-:W-:Y:S05]  /*f8c0*/  @!P1 NANOSLEEP.SYNCS 0x989680 ;  /* 0x009896800000995d */ /* 0x004fea0003900000 */
[----:B------:R-:W2:Y:S02]  /*f8d0*/  @!P1 SYNCS.PHASECHK.TRANS64 P1, [R3+URZ], R0 ;  /* 0x00000000030095a7 */ /* 0x000ea4000802007f */
[----:B--2---:R-:W-:Y:S05]  /*f8e0*/  @!P1 BRA `(.L_x_23) ;  /* 0xfffffffc00f09947 */ /* 0x004fea000383ffff */
[----:B------:R-:W-:Y:S05]  /*f8f0*/  BRA `(.L_x_22) ;  /* 0xffffff2000287947 */ /* 0x000fea000383ffff */
.L_x_28:
[----:B-1----:R-:W-:-:S04]  /*f900*/  IMAD.U32 R5, RZ, RZ, UR7 ;  /* 0x00000007ff057e24 */ /* 0x002fc8000f8e00ff */
[----:B------:R1:W2:Y:S03]  /*f910*/  SYNCS.PHASECHK.TRANS64.TRYWAIT P1, [R5+URZ], R4 ;  /* 0x00000004050075a7 */ /* 0x0002a6000802017f */
[----:B--2---:R-:W-:Y:S05]  /*f920*/  @!P1 NANOSLEEP.SYNCS 0x989680 ;  /* 0x009896800000995d */ /* 0x004fea0003900000 */
[----:B------:R-:W2:Y:S02]  /*f930*/  @!P1 SYNCS.PHASECHK.TRANS64 P1, [R5+URZ], R4 ;  /* 0x00000004050095a7 */ /* 0x000ea4000802007f */
[----:B--2---:R-:W-:Y:S05]  /*f940*/  @!P1 BRA `(.L_x_28) ;  /* 0xfffffffc00ec9947 */ /* 0x004fea000383ffff */
[----:B------:R-:W-:Y:S05]  /*f950*/  BRA `(.L_x_27) ;  /* 0xffffff5000207947 */ /* 0x000fea000383ffff */
.L_x_34:
[----:B0-----:R0:W1:Y:S02]  /*f960*/  SYNCS.PHASECHK.TRANS64.TRYWAIT P0, [R151+URZ+0x10], R0 ;  /* 0x00001000970075a7 */ /* 0x001064000800017f */
[----:B-1----:R-:W-:Y:S05]  /*f970*/  @!P0 NANOSLEEP.SYNCS 0x989680 ;  /* 0x009896800000895d */ /* 0x002fea0003900000 */
[----:B------:R-:W1:Y:S02]  /*f980*/  @!P0 SYNCS.PHASECHK.TRANS64 P0, [R151+URZ+0x10], R0 ;  /* 0x00001000970085a7 */ /* 0x000e64000800007f */
[----:B-1----:R-:W-:Y:S05]  /*f990*/  @!P0 BRA `(.L_x_34) ;  /* 0xfffffffc00f08947 */ /* 0x002fea000383ffff */
[----:B------:R-:W-:Y:S05]  /*f9a0*/  BRA `(.L_x_302) ;  /* 0xffffff80009c7947 */ /* 0x000fea000383ffff */
.L_x_283:
[----:B------:R-:W-:Y:S01]  /*f9b0*/  BSSY B1, `(.L_x_303) ;  /* 0x0000006000017945 */ /* 0x000fe20003800000 */
[----:B------:R-:W-:-:S07]  /*f9c0*/  IMAD.MOV.U32 R15, RZ, RZ, -0x1 ;  /* 0xffffffffff0f7424 */ /* 0x000fce00078e00ff */
[----:B------:R-:W-:Y:S05]  /*f9d0*/  WARPSYNC.COLLECTIVE R15, `(.L_x_304) ;  /* 0x000000000f0c7348 */ /* 0x000fea0003c00000 */
[----:B------:R-:W-:Y:S02]  /*f9e0*/  ELECT P6, UR62, PT ;  /* 0x00000000003e782f */ /* 0x000fe400038c0000 */
[----:B------:R-:W-:Y:S01]  /*f9f0*/  MOV R14, UR62 ;  /* 0x0000003e000e7c02 */ /* 0x000fe20008000f00 */
[----:B------:R-:W-:Y:S10]  /*fa00*/  ENDCOLLECTIVE ;  /* 0x000000000000791b */ /* 0x000ff40003800000 */
.L_x_304:
[----:B------:R-:W-:Y:S05]  /*fa10*/  BSYNC B1 ;  /* 0x0000000000017941 */ /* 0x000fea0003800000 */
.L_x_303:
[----:B------:R-:W-:Y:S05]  /*fa20*/  BRA `(.L_x_305) ;  /* 0xfffffff0000c7947 */ /* 0x000fea000383ffff */
.L_x_286:
[----:B-1----:R1:W2:Y:S02]  /*fa30*/  SYNCS.PHASECHK.TRANS64.TRYWAIT P1, [R12+URZ+0x10], R5 ;  /* 0x000010050c0075a7 */ /* 0x0022a4000802017f */
[----:B--2---:R-:W-:Y:S05]  /*fa40*/  @!P1 NANOSLEEP.SYNCS 0x989680 ;  /* 0x009896800000995d */ /* 0x004fea0003900000 */
[----:B------:R-:W2:Y:S02]  /*fa50*/  @!P1 SYNCS.PHASECHK.TRANS64 P1, [R12+URZ+0x10], R5 ;  /* 0x000010050c0095a7 */ /* 0x000ea4000802007f */
[----:B--2---:R-:W-:Y:S05]  /*fa60*/  @!P1 BRA `(.L_x_286) ;  /* 0xfffffffc00f09947 */ /* 0x004fea000383ffff */
[----:B------:R-:W-:Y:S05]  /*fa70*/  BRA `(.L_x_306) ;  /* 0xfffffff000447947 */ /* 0x000fea000383ffff */
.L_x_295:
[----:B------:R-:W-:Y:S01]  /*fa80*/  BSSY B0, `(.L_x_307) ;  /* 0x0000006000007945 */ /* 0x000fe20003800000 */
[----:B------:R-:W-:-:S07]  /*fa90*/  IMAD.MOV.U32 R15, RZ, RZ, -0x1 ;  /* 0xffffffffff0f7424 */ /* 0x000fce00078e00ff */
[----:B------:R-:W-:Y:S05]  /*faa0*/  WARPSYNC.COLLECTIVE R15, `(.L_x_308) ;  /* 0x000000000f0c7348 */ /* 0x000fea0003c00000 */
[----:B------:R-:W-:Y:S02]  /*fab0*/  ELECT P6, UR62, PT ;  /* 0x00000000003e782f */ /* 0x000fe400038c0000 */
[----:B------:R-:W-:Y:S01]  /*fac0*/  MOV R14, UR62 ;  /* 0x0000003e000e7c02 */ /* 0x000fe20008000f00 */
[----:B------:R-:W-:Y:S10]  /*fad0*/  ENDCOLLECTIVE ;  /* 0x000000000000791b */ /* 0x000ff40003800000 */
.L_x_308:
[----:B------:R-:W-:Y:S05]  /*fae0*/  BSYNC B0 ;  /* 0x0000000000007941 */ /* 0x000fea0003800000 */
.L_x_307:
[----:B------:R-:W-:Y:S05]  /*faf0*/  BRA `(.L_x_309) ;  /* 0xfffffff800e87947 */ /* 0x000fea000383ffff */
.L_x_299:
[----:B0-----:R0:W1:Y:S02]  /*fb00*/  SYNCS.PHASECHK.TRANS64.TRYWAIT P0, [R7+URZ], R2 ;  /* 0x00000002070075a7 */ /* 0x001064000800017f */
[----:B-1----:R-:W-:Y:S05]  /*fb10*/  @!P0 NANOSLEEP.SYNCS 0x989680 ;  /* 0x009896800000895d */ /* 0x002fea0003900000 */
[----:B------:R-:W1:Y:S02]  /*fb20*/  @!P0 SYNCS.PHASECHK.TRANS64 P0, [R7+URZ], R2 ;  /* 0x00000002070085a7 */ /* 0x000e64000800007f */
[----:B-1----:R-:W-:Y:S05]  /*fb30*/  @!P0 BRA `(.L_x_299) ;  /* 0xfffffffc00f08947 */ /* 0x002fea000383ffff */
[----:B------:R-:W-:Y:S05]  /*fb40*/  BRA `(.L_x_310) ;  /* 0xfffffffc00247947 */ /* 0x000fea000383ffff */
.L_x_311:
[----:B------:R-:W-:-:S00]  /*fb50*/  BRA `(.L_x_311) ;  /* 0xfffffffc00fc7947 */ /* 0x000fc0000383ffff */
[----:B------:R-:W-:-:S00]  /*fb60*/  NOP ;  /* 0x0000000000007918 */ /* 0x000fc00000000000 */
        /* <DEDUP_REMOVED lines=9> */
.L_x_312:


//--------------------- .nv.global.init           --------------------------
	.section	.nv.global.init,"aw",@progbits
.nv.global.init:
	.type		$str$22,@object
	.size		$str$22,($str$23 - $str$22)
$str$22:
        /*0000*/ 	.byte	0x6b, 0x5f, 0x74, 0x69, 0x6c, 0x65, 0x5f, 0x63, 0x6f, 0x75, 0x6e, 0x74, 0x20, 0x3e, 0x3d, 0x20
        /*0010*/ 	.byte	0x31, 0x00
	.type		$str$23,@object
	.size		$str$23,(__unnamed_1 - $str$23)
$str$23:
        /*0012*/ 	.byte	0x2f, 0x74, 0x6d, 0x70, 0x2f, 0x63, 0x75, 0x74, 0x6c, 0x61, 0x73, 0x73, 0x5f, 0x73, 0x77, 0x65
        /*0022*/ 	.byte	0x65, 0x70, 0x5f, 0x73, 0x72, 0x63, 0x2f, 0x69, 0x6e, 0x63, 0x6c, 0x75, 0x64, 0x65, 0x2f, 0x63
        /*0032*/ 	.byte	0x75, 0x74, 0x6c, 0x61, 0x73, 0x73, 0x2f, 0x67, 0x65, 0x6d, 0x6d, 0x2f, 0x63, 0x6f, 0x6c, 0x6c
        /*0042*/ 	.byte	0x65, 0x63, 0x74, 0x69, 0x76, 0x65, 0x2f, 0x73, 0x6d, 0x39, 0x30, 0x5f, 0x6d, 0x6d, 0x61, 0x5f
        /*0052*/ 	.byte	0x74, 0x6d, 0x61, 0x5f, 0x67, 0x6d, 0x6d, 0x61, 0x5f, 0x73, 0x73, 0x5f, 0x77, 0x61, 0x72, 0x70
        /*0062*/ 	.byte	0x73, 0x70, 0x65, 0x63, 0x69, 0x61, 0x6c, 0x69, 0x7a, 0x65, 0x64, 0x2e, 0x68, 0x70, 0x70, 0x00
	.type		__unnamed_1,@object
	.size		__unnamed_1,(.L_0 - __unnamed_1)
__unnamed_1:
        /*0072*/ 	.byte	0x76, 0x6f, 0x69, 0x64, 0x20, 0x63, 0x75, 0x74, 0x6c, 0x61, 0x73, 0x73, 0x3a, 0x3a, 0x67, 0x65
        /* <DEDUP_REMOVED lines=172> */
        /*0b42*/ 	.byte	0x69, 0x64, 0x65, 0x6e, 0x74, 0x69, 0x74, 0x79, 0x5d, 0x00
.L_0:


//--------------------- .nv.shared._ZN7cutlass13device_kernelINS_4gemm6kernel13GemmUniversalIN4cute5tupleIJiiiiEEENS1_10collective13CollectiveMmaINS1_34MainloopSm90TmaGmmaWarpSpecializedILi2ENS5_IJNS4_1CILi2EEENSA_ILi1EEESC_EEENS1_32KernelTmaWarpSpecializedPingpongEEENS5_IJNSA_ILi64EEENSA_ILi240EEENSA_ILi256EEEEEEaNS5_IJlSC_lEEEaSK_NS4_8TiledMMAINS4_8MMA_AtomIJNS4_4SM904GMMA26MMA_64x16x32_S32S8S8_SS_TNEEEENS4_6LayoutINS5_IJSC_SC_SC_EEENS5_IJNSA_ILi0EEEST_ST_EEEEENS5_IJNS4_10UnderscoreESW_SW_EEEEENS4_13SM90_TMA_LOADENS4_14ComposedLayoutINS4_7SwizzleILi3ELi4ELi3EEENS4_18smem_ptr_flag_bitsILi8EEENSR_INS5_IJNSA_ILi8EEENSA_ILi128EEEEEENS5_IJS16_SC_EEEEEEEvNS4_8identityENS4_23SM90_TMA_LOAD_MULTICASTES1A_vS1B_EENS_8epilogue10collective6detail29Sm90TmaWarpSpecializedAdapterINS1F_15DefaultEpilogueIaSK_SK_NS1E_6thread17LinearCombinationIaLi1EiiLNS1J_9ScaleType4KindE0ELNS_15FloatRoundStyleE2EaEENS1_15EpilogueDefaultEEEEEvvEEEEvNT_6ParamsE --------------------------
	.section	.nv.shared._ZN7cutlass13device_kernelINS_4gemm6kernel13GemmUniversalIN4cute5tupleIJiiiiEEENS1_10collective13CollectiveMmaINS1_34MainloopSm90TmaGmmaWarpSpecializedILi2ENS5_IJNS4_1CILi2EEENSA_ILi1EEESC_EEENS1_32KernelTmaWarpSpecializedPingpongEEENS5_IJNSA_ILi64EEENSA_ILi240EEENSA_ILi256EEEEEEaNS5_IJlSC_lEEEaSK_NS4_8TiledMMAINS4_8MMA_AtomIJNS4_4SM904GMMA26MMA_64x16x32_S32S8S8_SS_TNEEEENS4_6LayoutINS5_IJSC_SC_SC_EEENS5_IJNSA_ILi0EEEST_ST_EEEEENS5_IJNS4_10UnderscoreESW_SW_EEEEENS4_13SM90_TMA_LOADENS4_14ComposedLayoutINS4_7SwizzleILi3ELi4ELi3EEENS4_18smem_ptr_flag_bitsILi8EEENSR_INS5_IJNSA_ILi8EEENSA_ILi128EEEEEENS5_IJS16_SC_EEEEEEEvNS4_8identityENS4_23SM90_TMA_LOAD_MULTICASTES1A_vS1B_EENS_8epilogue10collective6detail29Sm90TmaWarpSpecializedAdapterINS1F_15DefaultEpilogueIaSK_SK_NS1E_6thread17LinearCombinationIaLi1EiiLNS1J_9ScaleType4KindE0ELNS_15FloatRoundStyleE2EaEENS1_15EpilogueDefaultEEEEEvvEEEEvNT_6ParamsE,"aw",@nobits
	.sectionflags	@""
	.align	16
	.zero		1024


//--------------------- .nv.shared.reserved.0     --------------------------
	.section	.nv.shared.reserved.0,"aw",@nobits
	.weak		__nv_reservedSMEM_offset_0_alias
	.size		__nv_reservedSMEM_offset_0_alias, 0, 0
	.other		__nv_reservedSMEM_offset_0_alias,@"STO_CUDA_RESERVED_SHARED STV_DEFAULT"
__nv_reservedSMEM_offset_0_alias:
	.zero		0


//--------------------- .nv.global                --------------------------
	.section	.nv.global,"aw",@nobits
.nv.global:
	.type		_ZN39_INTERNAL_461a0927_4_k_cu_a2f824b2_72264cute1_E,@object
	.size		_ZN39_INTERNAL_461a0927_4_k_cu_a2f824b2_72264cute1_E,(_ZN39_INTERNAL_461a0927_4_k_cu_a2f824b2_72264cuda3std3__45__cpo6cbeginE - _ZN39_INTERNAL_461a0927_4_k_cu_a2f824b2_72264cute1_E)
_ZN39_INTERNAL_461a0927_4_k_cu_a2f824b2_72264cute1_E:
	.zero		1
	.type		_ZN39_INTERNAL_461a0927_4_k_cu_a2f824b2_72264cuda3std3__45__cpo6cbeginE,@object
	.size		_ZN39_INTERNAL_461a0927_4_k_cu_a2f824b2_72264cuda3std3__45__cpo6cbeginE,(_ZN39_INTERNAL_461a0927_4_k_cu_a2f824b2_72264cuda3std3__48in_placeE - _ZN39_INTERNAL_461a0927_4_k_cu_a2f824b2_72264cuda3std3__45__cpo6cbeginE)
_ZN39_INTERNAL_461a0927_4_k_cu_a2f824b2_72264cuda3std3__45__cpo6cbeginE:
	.zero		1
	.type		_ZN39_INTERNAL_461a0927_4_k_cu_a2f824b2_72264cuda3std3__48in_placeE,@object
	.size		_ZN39_INTERNAL_461a0927_4_k_cu_a2f824b2_72264cuda3std3__48in_placeE,(_ZN39_INTERNAL_461a0927_4_k_cu_a2f824b2_72264cuda3std6ranges3__45__cpo9iter_moveE - _ZN39_INTERNAL_461a0927_4_k_cu_a2f824b2_72264cuda3std3__48in_placeE)
_ZN39_INTERNAL_461a0927_4_k_cu_a2f824b2_72264cuda3std3__48in_placeE:
	.zero		1
	.type		_ZN39_INTERNAL_461a0927_4_k_cu_a2f824b2_72264cuda3std6ranges3__45__cpo9iter_moveE,@object
	.size		_ZN39_INTERNAL_461a0927_4_k_cu_a2f824b2_72264cuda3std6ranges3__45__cpo9iter_moveE,(_ZN39_INTERNAL_461a0927_4_k_cu_a2f824b2_72264cuda3std3__45__cpo5beginE - _ZN39_INTERNAL_461a0927_4_k_cu_a2f824b2_72264cuda3std6ranges3__45__cpo9iter_moveE)
_ZN39_INTERNAL_461a0927_4_k_cu_a2f824b2_72264cuda3std6ranges3__45__cpo9iter_moveE:
	.zero		1
	.type		_ZN39_INTERNAL_461a0927_4_k_cu_a2f824b2_72264cuda3std3__45__cpo5beginE,@object
	.size		_ZN39_INTERNAL_461a0927_4_k_cu_a2f824b2_72264cuda3std3__45__cpo5beginE,(_ZN39_INTERNAL_461a0927_4_k_cu_a2f824b2_72264cuda3std3__441_GLOBAL__N__461a0927_4_k_cu_a2f824b2_72266ignoreE - _ZN39_INTERNAL_461a0927_4_k_cu_a2f824b2_72264cuda3std3__45__cpo5beginE)
_ZN39_INTERNAL_461a0927_4_k_cu_a2f824b2_72264cuda3std3__45__cpo5beginE:
	.zero		1
	.type		_ZN39_INTERNAL_461a0927_4_k_cu_a2f824b2_72264cuda3std3__441_GLOBAL__N__461a0927_4_k_cu_a2f824b2_72266ignoreE,@object
	.size		_ZN39_INTERNAL_461a0927_4_k_cu_a2f824b2_72264cuda3std3__441_GLOBAL__N__461a0927_4_k_cu_a2f824b2_72266ignoreE,(_ZN39_INTERNAL_461a0927_4_k_cu_a2f824b2_72264cute7productE - _ZN39_INTERNAL_461a0927_4_k_cu_a2f824b2_72264cuda3std3__441_GLOBAL__N__461a0927_4_k_cu_a2f824b2_72266ignoreE)
_ZN39_INTERNAL_461a0927_4_k_cu_a2f824b2_72264cuda3std3__441_GLOBAL__N__461a0927_4_k_cu_a2f824b2_72266ignoreE:
	.zero		1
	.type		_ZN39_INTERNAL_461a0927_4_k_cu_a2f824b2_72264cute7productE,@object
	.size		_ZN39_INTERNAL_461a0927_4_k_cu_a2f824b2_72264cute7productE,(_ZN39_INTERNAL_461a0927_4_k_cu_a2f824b2_72264cuda3std3__45__cpo3endE - _ZN39_INTERNAL_461a0927_4_k_cu_a2f824b2_72264cute7productE)
_ZN39_INTERNAL_461a0927_4_k_cu_a2f824b2_72264cute7productE:
	.zero		1
	.type		_ZN39_INTERNAL_461a0927_4_k_cu_a2f824b2_72264cuda3std3__45__cpo3endE,@object
	.size		_ZN39_INTERNAL_461a0927_4_k_cu_a2f824b2_72264cuda3std3__45__cpo3endE,(_ZN39_INTERNAL_461a0927_4_k_cu_a2f824b2_72264cuda3std3__419piecewise_constructE - _ZN39_INTERNAL_461a0927_4_k_cu_a2f824b2_72264cuda3std3__45__cpo3endE)
_ZN39_INTERNAL_461a0927_4_k_cu_a2f824b2_72264cuda3std3__45__cpo3endE:
	.zero		1
	.type		_ZN39_INTERNAL_461a0927_4_k_cu_a2f824b2_72264cuda3std3__419piecewise_constructE,@object
	.size		_ZN39_INTERNAL_461a0927_4_k_cu_a2f824b2_72264cuda3std3__419piecewise_constructE,(_ZN39_INTERNAL_461a0927_4_k_cu_a2f824b2_72264cuda3std3__45__cpo4cendE - _ZN39_INTERNAL_461a0927_4_k_cu_a2f824b2_72264cuda3std3__419piecewise_constructE)
_ZN39_INTERNAL_461a0927_4_k_cu_a2f824b2_72264cuda3std3__419piecewise_constructE:
	.zero		1
	.type		_ZN39_INTERNAL_461a0927_4_k_cu_a2f824b2_72264cuda3std3__45__cpo4cendE,@object
	.size		_ZN39_INTERNAL_461a0927_4_k_cu_a2f824b2_72264cuda3std3__45__cpo4cendE,(_ZN39_INTERNAL_461a0927_4_k_cu_a2f824b2_72264cuda3std6ranges3__45__cpo4swapE - _ZN39_INTERNAL_461a0927_4_k_cu_a2f824b2_72264cuda3std3__45__cpo4cendE)
_ZN39_INTERNAL_461a0927_4_k_cu_a2f824b2_72264cuda3std3__45__cpo4cendE:
	.zero		1
	.type		_ZN39_INTERNAL_461a0927_4_k_cu_a2f824b2_72264cuda3std6ranges3__45__cpo4swapE,@object
	.size		_ZN39_INTERNAL_461a0927_4_k_cu_a2f824b2_72264cuda3std6ranges3__45__cpo4swapE,(.L_8 - _ZN39_INTERNAL_461a0927_4_k_cu_a2f824b2_72264cuda3std6ranges3__45__cpo4swapE)
_ZN39_INTERNAL_461a0927_4_k_cu_a2f824b2_72264cuda3std6ranges3__45__cpo4swapE:
	.zero		1
.L_8:


//--------------------- .nv.constant0._ZN7cutlass13device_kernelINS_4gemm6kernel13GemmUniversalIN4cute5tupleIJiiiiEEENS1_10collective13CollectiveMmaINS1_34MainloopSm90TmaGmmaWarpSpecializedILi2ENS5_IJNS4_1CILi2EEENSA_ILi1EEESC_EEENS1_32KernelTmaWarpSpecializedPingpongEEENS5_IJNSA_ILi64EEENSA_ILi240EEENSA_ILi256EEEEEEaNS5_IJlSC_lEEEaSK_NS4_8TiledMMAINS4_8MMA_AtomIJNS4_4SM904GMMA26MMA_64x16x32_S32S8S8_SS_TNEEEENS4_6LayoutINS5_IJSC_SC_SC_EEENS5_IJNSA_ILi0EEEST_ST_EEEEENS5_IJNS4_10UnderscoreESW_SW_EEEEENS4_13SM90_TMA_LOADENS4_14ComposedLayoutINS4_7SwizzleILi3ELi4ELi3EEENS4_18smem_ptr_flag_bitsILi8EEENSR_INS5_IJNSA_ILi8EEENSA_ILi128EEEEEENS5_IJS16_SC_EEEEEEEvNS4_8identityENS4_23SM90_TMA_LOAD_MULTICASTES1A_vS1B_EENS_8epilogue10collective6detail29Sm90TmaWarpSpecializedAdapterINS1F_15DefaultEpilogueIaSK_SK_NS1E_6thread17LinearCombinationIaLi1EiiLNS1J_9ScaleType4KindE0ELNS_15FloatRoundStyleE2EaEENS1_15EpilogueDefaultEEEEEvvEEEEvNT_6ParamsE --------------------------
	.section	.nv.constant0._ZN7cutlass13device_kernelINS_4gemm6kernel13GemmUniversalIN4cute5tupleIJiiiiEEENS1_10collective13CollectiveMmaINS1_34MainloopSm90TmaGmmaWarpSpecializedILi2ENS5_IJNS4_1CILi2EEENSA_ILi1EEESC_EEENS1_32KernelTmaWarpSpecializedPingpongEEENS5_IJNSA_ILi64EEENSA_ILi240EEENSA_ILi256EEEEEEaNS5_IJlSC_lEEEaSK_NS4_8TiledMMAINS4_8MMA_AtomIJNS4_4SM904GMMA26MMA_64x16x32_S32S8S8_SS_TNEEEENS4_6LayoutINS5_IJSC_SC_SC_EEENS5_IJNSA_ILi0EEEST_ST_EEEEENS5_IJNS4_10UnderscoreESW_SW_EEEEENS4_13SM90_TMA_LOADENS4_14ComposedLayoutINS4_7SwizzleILi3ELi4ELi3EEENS4_18smem_ptr_flag_bitsILi8EEENSR_INS5_IJNSA_ILi8EEENSA_ILi128EEEEEENS5_IJS16_SC_EEEEEEEvNS4_8identityENS4_23SM90_TMA_LOAD_MULTICASTES1A_vS1B_EENS_8epilogue10collective6detail29Sm90TmaWarpSpecializedAdapterINS1F_15DefaultEpilogueIaSK_SK_NS1E_6thread17LinearCombinationIaLi1EiiLNS1J_9ScaleType4KindE0ELNS_15FloatRoundStyleE2EaEENS1_15EpilogueDefaultEEEEEvvEEEEvNT_6ParamsE,"a",@progbits
	.sectionflags	@""
	.align	4
.nv.constant0._ZN7cutlass13device_kernelINS_4gemm6kernel13GemmUniversalIN4cute5tupleIJiiiiEEENS1_10collective13CollectiveMmaINS1_34MainloopSm90TmaGmmaWarpSpecializedILi2ENS5_IJNS4_1CILi2EEENSA_ILi1EEESC_EEENS1_32KernelTmaWarpSpecializedPingpongEEENS5_IJNSA_ILi64EEENSA_ILi240EEENSA_ILi256EEEEEEaNS5_IJlSC_lEEEaSK_NS4_8TiledMMAINS4_8MMA_AtomIJNS4_4SM904GMMA26MMA_64x16x32_S32S8S8_SS_TNEEEENS4_6LayoutINS5_IJSC_SC_SC_EEENS5_IJNSA_ILi0EEEST_ST_EEEEENS5_IJNS4_10UnderscoreESW_SW_EEEEENS4_13SM90_TMA_LOADENS4_14ComposedLayoutINS4_7SwizzleILi3ELi4ELi3EEENS4_18smem_ptr_flag_bitsILi8EEENSR_INS5_IJNSA_ILi8EEENSA_ILi128EEEEEENS5_IJS16_SC_EEEEEEEvNS4_8identityENS4_23SM90_TMA_LOAD_MULTICASTES1A_vS1B_EENS_8epilogue10collective6detail29Sm90TmaWarpSpecializedAdapterINS1F_15DefaultEpilogueIaSK_SK_NS1E_6thread17LinearCombinationIaLi1EiiLNS1J_9ScaleType4KindE0ELNS_15FloatRoundStyleE2EaEENS1_15EpilogueDefaultEEEEEvvEEEEvNT_6ParamsE:
	.zero		1664


//--------------------- SYMBOLS --------------------------

	.type		.nv.reservedSmem.offset0,@object
	.size		.nv.reservedSmem.offset0,0x4
	.type		__assertfail,@function
